// auto-generated by cutlass_sweep.gemm — config: {"arch": "sm_100", "cluster_m": 1, "cluster_n": 1, "dtype": "tf32", "stages": 3, "tile_k": 64, "tile_m": 128, "tile_n": 128}
#include "cutlass/cutlass.h"
#include "cutlass/gemm/collective/collective_builder.hpp"
#include "cutlass/gemm/device/gemm_universal_adapter.h"
#include "cutlass/gemm/kernel/gemm_universal.hpp"
#include "cutlass/epilogue/collective/collective_builder.hpp"

using ElemA = cutlass::tfloat32_t;
using ElemB = cutlass::tfloat32_t;
using ElemCD = cutlass::tfloat32_t;
using Acc  = float;
using TileShape    = cute::Shape<cute::_128, cute::_128, cute::_64>;
using ClusterShape = cute::Shape<cute::_1, cute::_1, cute::_1>;

using CollectiveEpilogue = typename cutlass::epilogue::collective::CollectiveBuilder<
    cutlass::arch::Sm100, cutlass::arch::OpClassTensorOp,
    TileShape, ClusterShape,
    cutlass::epilogue::collective::EpilogueTileAuto,
    Acc, Acc,
    ElemCD, cutlass::layout::RowMajor, 128 / cutlass::sizeof_bits<ElemCD>::value,
    ElemCD, cutlass::layout::RowMajor, 128 / cutlass::sizeof_bits<ElemCD>::value,
    cutlass::epilogue::collective::EpilogueScheduleAuto
  >::CollectiveOp;

using CollectiveMainloop = typename cutlass::gemm::collective::CollectiveBuilder<
    cutlass::arch::Sm100, cutlass::arch::OpClassTensorOp,
    ElemA, cutlass::layout::RowMajor, 128 / cutlass::sizeof_bits<ElemA>::value,
    ElemB, cutlass::layout::ColumnMajor, 128 / cutlass::sizeof_bits<ElemB>::value,
    Acc,
    TileShape, ClusterShape,
    cutlass::gemm::collective::StageCount<3>,
    cutlass::gemm::collective::KernelScheduleAuto
  >::CollectiveOp;

using GemmKernel = cutlass::gemm::kernel::GemmUniversal<
    cute::Shape<int,int,int,int>,
    CollectiveMainloop,
    CollectiveEpilogue
>;
using Gemm = cutlass::gemm::device::GemmUniversalAdapter<GemmKernel>;

// Force the device kernel symbol into the cubin without needing a host main.
auto* _anchor = &cutlass::device_kernel<GemmKernel>;


// ===== COMPILED SASS (sm_100a) =====

	.target	sm_100a

	.elftype	@"ET_EXEC"


//--------------------- .note.nv.tkinfo           --------------------------
	.section	.note.nv.tkinfo,"",@"SHT_NOTE"
	.sectionflags	@"SHF_NOTE_NV_TKINFO"
	.tkinfo
        /*0018*/ 	.word	0x00000002
        /*0030*/ 	.string	""
        /*0030*/ 	.string	"ptxas"
        /*0030*/ 	.string	"Cuda compilation tools, release 13.0, V13.0.88"
        /*0030*/ 	.string	"Build cuda_13.0.r13.0/compiler.36424714_0"
        /*0030*/ 	.string	"-arch sm_100a -m 64 "



//--------------------- .note.nv.cuinfo           --------------------------
	.section	.note.nv.cuinfo,"",@"SHT_NOTE"
	.sectionflags	@"SHF_NOTE_NV_CUINFO"
        /*0018*/ 	.short	0x0002
        /*001a*/ 	.short	0x0064
        /*001c*/ 	.short	0x0082
	.zero		2


//--------------------- .nv.info                  --------------------------
	.section	.nv.info,"",@"SHT_CUDA_INFO"
	.align	4


	//----- nvinfo : EIATTR_REGCOUNT
	.align		4
        /*0000*/ 	.byte	0x04, 0x2f
        /*0002*/ 	.short	(.L_19 - .L_18)
	.align		4
.L_18:
        /*0004*/ 	.word	index@(_ZN7cutlass13device_kernelINS_4gemm6kernel13GemmUniversalIN4cute5tupleIJiiiiEEENS1_10collective13CollectiveMmaINS1_35MainloopSm100TmaUmmaWarpSpecializedILi3ELi2ELi4ENS5_IJNS4_1CILi1EEESB_SB_EEEEENS5_IJNSA_ILi128EEESE_NSA_ILi64EEEEEENS_10tfloat32_tENS5_IJlSB_lEEESH_SI_NS4_8TiledMMAINS4_8MMA_AtomIJNS4_17SM100_MMA_TF32_SSISH_SH_fLi128ELi128ELNS4_4UMMA5MajorE0ELSN_0ELNSM_7ScaleInE0ELSO_0EEEEEENS4_6LayoutISC_NS5_IJNSA_ILi0EEESS_SS_EEEEENS5_IJNS4_10UnderscoreESV_SV_EEEEENS4_13SM90_TMA_LOADENS4_14ComposedLayoutINS4_7SwizzleILi3ELi4ELi3EEENS4_18smem_ptr_flag_bitsILi32EEENSR_INS5_IJNSA_ILi8EEENSA_ILi32EEEEEENS5_IJS15_SB_EEEEEEEvNS4_8identityESY_S19_vS1A_EENS_8epilogue10collective18CollectiveEpilogueINS1C_23Sm100TmaWarpSpecializedILi4ELi2ELi16ELb1ELb0EEEJSG_NS5_IJNSR_ISE_SB_EENSR_INSA_ILi16EEESB_EEEEESH_SI_SH_SI_NS1C_6fusion15FusionCallbacksIS1G_NS1L_17LinearCombinationISH_fSH_fLNS_15FloatRoundStyleE2EEESG_S1K_JEEENS4_5SM1004TMEM4LOAD26SM100_TMEM_LOAD_32dp32b16xESY_NSZ_INS10_ILi2ELi4ELi3EEES13_NSR_INS5_IJS14_S1I_EEENS5_IJS1I_SB_EEEEEEENS4_39AutoVectorizingCopyWithAssumedAlignmentILi128EEENS4_14SM90_TMA_STOREES1Z_S21_S21_EEEvvEEEEvNT_6ParamsE)
        /*0008*/ 	.word	0x00000060


	//----- nvinfo : EIATTR_FRAME_SIZE
	.align		4
.L_19:
        /*000c*/ 	.byte	0x04, 0x11
        /*000e*/ 	.short	(.L_21 - .L_20)
	.align		4
.L_20:
        /*0010*/ 	.word	index@($__internal_2_$__cuda_sm10x_tcgen05_guardrail_trap_unallocated_columns_being_dealloced)
        /*0014*/ 	.word	0x00000000


	//----- nvinfo : EIATTR_FRAME_SIZE
	.align		4
.L_21:
        /*0018*/ 	.byte	0x04, 0x11
        /*001a*/ 	.short	(.L_23 - .L_22)
	.align		4
.L_22:
        /*001c*/ 	.word	index@($__internal_1_$__cuda_sm10x_tcgen05_guardrail_trap_phase_invalid_during_alloc)
        /*0020*/ 	.word	0x00000000


	//----- nvinfo : EIATTR_FRAME_SIZE
	.align		4
.L_23:
        /*0024*/ 	.byte	0x04, 0x11
        /*0026*/ 	.short	(.L_25 - .L_24)
	.align		4
.L_24:
        /*0028*/ 	.word	index@($__internal_0_$__cuda_sm10x_tcgen05_guardrail_trap_col_being_dealloced_not_returned_by_alloc)
        /*002c*/ 	.word	0x00000000


	//----- nvinfo : EIATTR_FRAME_SIZE
	.align		4
.L_25:
        /*0030*/ 	.byte	0x04, 0x11
        /*0032*/ 	.short	(.L_27 - .L_26)
	.align		4
.L_26:
        /*0034*/ 	.word	index@(_ZN7cutlass13device_kernelINS_4gemm6kernel13GemmUniversalIN4cute5tupleIJiiiiEEENS1_10collective13CollectiveMmaINS1_35MainloopSm100TmaUmmaWarpSpecializedILi3ELi2ELi4ENS5_IJNS4_1CILi1EEESB_SB_EEEEENS5_IJNSA_ILi128EEESE_NSA_ILi64EEEEEENS_10tfloat32_tENS5_IJlSB_lEEESH_SI_NS4_8TiledMMAINS4_8MMA_AtomIJNS4_17SM100_MMA_TF32_SSISH_SH_fLi128ELi128ELNS4_4UMMA5MajorE0ELSN_0ELNSM_7ScaleInE0ELSO_0EEEEEENS4_6LayoutISC_NS5_IJNSA_ILi0EEESS_SS_EEEEENS5_IJNS4_10UnderscoreESV_SV_EEEEENS4_13SM90_TMA_LOADENS4_14ComposedLayoutINS4_7SwizzleILi3ELi4ELi3EEENS4_18smem_ptr_flag_bitsILi32EEENSR_INS5_IJNSA_ILi8EEENSA_ILi32EEEEEENS5_IJS15_SB_EEEEEEEvNS4_8identityESY_S19_vS1A_EENS_8epilogue10collective18CollectiveEpilogueINS1C_23Sm100TmaWarpSpecializedILi4ELi2ELi16ELb1ELb0EEEJSG_NS5_IJNSR_ISE_SB_EENSR_INSA_ILi16EEESB_EEEEESH_SI_SH_SI_NS1C_6fusion15FusionCallbacksIS1G_NS1L_17LinearCombinationISH_fSH_fLNS_15FloatRoundStyleE2EEESG_S1K_JEEENS4_5SM1004TMEM4LOAD26SM100_TMEM_LOAD_32dp32b16xESY_NSZ_INS10_ILi2ELi4ELi3EEES13_NSR_INS5_IJS14_S1I_EEENS5_IJS1I_SB_EEEEEEENS4_39AutoVectorizingCopyWithAssumedAlignmentILi128EEENS4_14SM90_TMA_STOREES1Z_S21_S21_EEEvvEEEEvNT_6ParamsE)
        /*0038*/ 	.word	0x00000000


	//----- nvinfo : EIATTR_MIN_STACK_SIZE
	.align		4
.L_27:
        /*003c*/ 	.byte	0x04, 0x12
        /*003e*/ 	.short	(.L_29 - .L_28)
	.align		4
.L_28:
        /*0040*/ 	.word	index@(_ZN7cutlass13device_kernelINS_4gemm6kernel13GemmUniversalIN4cute5tupleIJiiiiEEENS1_10collective13CollectiveMmaINS1_35MainloopSm100TmaUmmaWarpSpecializedILi3ELi2ELi4ENS5_IJNS4_1CILi1EEESB_SB_EEEEENS5_IJNSA_ILi128EEESE_NSA_ILi64EEEEEENS_10tfloat32_tENS5_IJlSB_lEEESH_SI_NS4_8TiledMMAINS4_8MMA_AtomIJNS4_17SM100_MMA_TF32_SSISH_SH_fLi128ELi128ELNS4_4UMMA5MajorE0ELSN_0ELNSM_7ScaleInE0ELSO_0EEEEEENS4_6LayoutISC_NS5_IJNSA_ILi0EEESS_SS_EEEEENS5_IJNS4_10UnderscoreESV_SV_EEEEENS4_13SM90_TMA_LOADENS4_14ComposedLayoutINS4_7SwizzleILi3ELi4ELi3EEENS4_18smem_ptr_flag_bitsILi32EEENSR_INS5_IJNSA_ILi8EEENSA_ILi32EEEEEENS5_IJS15_SB_EEEEEEEvNS4_8identityESY_S19_vS1A_EENS_8epilogue10collective18CollectiveEpilogueINS1C_23Sm100TmaWarpSpecializedILi4ELi2ELi16ELb1ELb0EEEJSG_NS5_IJNSR_ISE_SB_EENSR_INSA_ILi16EEESB_EEEEESH_SI_SH_SI_NS1C_6fusion15FusionCallbacksIS1G_NS1L_17LinearCombinationISH_fSH_fLNS_15FloatRoundStyleE2EEESG_S1K_JEEENS4_5SM1004TMEM4LOAD26SM100_TMEM_LOAD_32dp32b16xESY_NSZ_INS10_ILi2ELi4ELi3EEES13_NSR_INS5_IJS14_S1I_EEENS5_IJS1I_SB_EEEEEEENS4_39AutoVectorizingCopyWithAssumedAlignmentILi128EEENS4_14SM90_TMA_STOREES1Z_S21_S21_EEEvvEEEEvNT_6ParamsE)
        /*0044*/ 	.word	0x00000000
.L_29:


//--------------------- .nv.compat                --------------------------
	.section	.nv.compat,"",@"SHT_CUDA_COMPAT_INFO"
	.align	4
        /*0000*/ 	.byte	0x02, 0x09, 0x01, 0x00, 0x02, 0x02, 0x02, 0x00, 0x02, 0x05, 0x05, 0x00, 0x03, 0x07, 0x01, 0x01
        /*0010*/ 	.byte	0x02, 0x03, 0x01, 0x00, 0x02, 0x06, 0x01, 0x00, 0x04, 0x0b, 0x08, 0x00, 0x09, 0x00, 0x00, 0x00
        /*0020*/ 	.byte	0x00, 0x00, 0x00, 0x00


//--------------------- .nv.info._ZN7cutlass13device_kernelINS_4gemm6kernel13GemmUniversalIN4cute5tupleIJiiiiEEENS1_10collective13CollectiveMmaINS1_35MainloopSm100TmaUmmaWarpSpecializedILi3ELi2ELi4ENS5_IJNS4_1CILi1EEESB_SB_EEEEENS5_IJNSA_ILi128EEESE_NSA_ILi64EEEEEENS_10tfloat32_tENS5_IJlSB_lEEESH_SI_NS4_8TiledMMAINS4_8MMA_AtomIJNS4_17SM100_MMA_TF32_SSISH_SH_fLi128ELi128ELNS4_4UMMA5MajorE0ELSN_0ELNSM_7ScaleInE0ELSO_0EEEEEENS4_6LayoutISC_NS5_IJNSA_ILi0EEESS_SS_EEEEENS5_IJNS4_10UnderscoreESV_SV_EEEEENS4_13SM90_TMA_LOADENS4_14ComposedLayoutINS4_7SwizzleILi3ELi4ELi3EEENS4_18smem_ptr_flag_bitsILi32EEENSR_INS5_IJNSA_ILi8EEENSA_ILi32EEEEEENS5_IJS15_SB_EEEEEEEvNS4_8identityESY_S19_vS1A_EENS_8epilogue10collective18CollectiveEpilogueINS1C_23Sm100TmaWarpSpecializedILi4ELi2ELi16ELb1ELb0EEEJSG_NS5_IJNSR_ISE_SB_EENSR_INSA_ILi16EEESB_EEEEESH_SI_SH_SI_NS1C_6fusion15FusionCallbacksIS1G_NS1L_17LinearCombinationISH_fSH_fLNS_15FloatRoundStyleE2EEESG_S1K_JEEENS4_5SM1004TMEM4LOAD26SM100_TMEM_LOAD_32dp32b16xESY_NSZ_INS10_ILi2ELi4ELi3EEES13_NSR_INS5_IJS14_S1I_EEENS5_IJS1I_SB_EEEEEEENS4_39AutoVectorizingCopyWithAssumedAlignmentILi128EEENS4_14SM90_TMA_STOREES1Z_S21_S21_EEEvvEEEEvNT_6ParamsE --------------------------
	.section	.nv.info._ZN7cutlass13device_kernelINS_4gemm6kernel13GemmUniversalIN4cute5tupleIJiiiiEEENS1_10collective13CollectiveMmaINS1_35MainloopSm100TmaUmmaWarpSpecializedILi3ELi2ELi4ENS5_IJNS4_1CILi1EEESB_SB_EEEEENS5_IJNSA_ILi128EEESE_NSA_ILi64EEEEEENS_10tfloat32_tENS5_IJlSB_lEEESH_SI_NS4_8TiledMMAINS4_8MMA_AtomIJNS4_17SM100_MMA_TF32_SSISH_SH_fLi128ELi128ELNS4_4UMMA5MajorE0ELSN_0ELNSM_7ScaleInE0ELSO_0EEEEEENS4_6LayoutISC_NS5_IJNSA_ILi0EEESS_SS_EEEEENS5_IJNS4_10UnderscoreESV_SV_EEEEENS4_13SM90_TMA_LOADENS4_14ComposedLayoutINS4_7SwizzleILi3ELi4ELi3EEENS4_18smem_ptr_flag_bitsILi32EEENSR_INS5_IJNSA_ILi8EEENSA_ILi32EEEEEENS5_IJS15_SB_EEEEEEEvNS4_8identityESY_S19_vS1A_EENS_8epilogue10collective18CollectiveEpilogueINS1C_23Sm100TmaWarpSpecializedILi4ELi2ELi16ELb1ELb0EEEJSG_NS5_IJNSR_ISE_SB_EENSR_INSA_ILi16EEESB_EEEEESH_SI_SH_SI_NS1C_6fusion15FusionCallbacksIS1G_NS1L_17LinearCombinationISH_fSH_fLNS_15FloatRoundStyleE2EEESG_S1K_JEEENS4_5SM1004TMEM4LOAD26SM100_TMEM_LOAD_32dp32b16xESY_NSZ_INS10_ILi2ELi4ELi3EEES13_NSR_INS5_IJS14_S1I_EEENS5_IJS1I_SB_EEEEEEENS4_39AutoVectorizingCopyWithAssumedAlignmentILi128EEENS4_14SM90_TMA_STOREES1Z_S21_S21_EEEvvEEEEvNT_6ParamsE,"",@"SHT_CUDA_INFO"
	.sectionflags	@""
	.align	4


	//----- nvinfo : EIATTR_CUDA_API_VERSION
	.align		4
        /*0000*/ 	.byte	0x04, 0x37
        /*0002*/ 	.short	(.L_31 - .L_30)
.L_30:
        /*0004*/ 	.word	0x00000082


	//----- nvinfo : EIATTR_KPARAM_INFO
	.align		4
.L_31:
        /*0008*/ 	.byte	0x04, 0x17
        /*000a*/ 	.short	(.L_33 - .L_32)
.L_32:
        /*000c*/ 	.word	0x00000000
        /*0010*/ 	.short	0x0000
        /*0012*/ 	.short	0x0000
        /*0014*/ 	.byte	0x00, 0xf0, 0x01, 0x20


	//----- nvinfo : EIATTR_AT_ENTRY_FRAGMENTS
	.align		4
.L_33:
        /*0018*/ 	.byte	0x04, 0x4f
        /*001a*/ 	.short	(.L_35 - .L_34)


	//   ....[0]....
.L_34:
        /*001c*/ 	.word	0x00000006


	//----- nvinfo : EIATTR_RESERVED_SMEM_USED
	.align		4
.L_35:
        /*0020*/ 	.byte	0x01, 0x41
	.zero		2


	//----- nvinfo : EIATTR_SPARSE_MMA_MASK
	.align		4
        /*0024*/ 	.byte	0x03, 0x50
        /*0026*/ 	.short	0x0000


	//----- nvinfo : EIATTR_TCGEN05_1CTA_USED
	.align		4
        /*0028*/ 	.byte	0x01, 0x51
	.zero		2


	//----- nvinfo : EIATTR_MAXREG_COUNT
	.align		4
        /*002c*/ 	.byte	0x03, 0x1b
        /*002e*/ 	.short	0x00ff


	//----- nvinfo : EIATTR_NUM_BARRIERS
	.align		4
        /*0030*/ 	.byte	0x02, 0x4c
        /*0032*/ 	.byte	0x07
	.zero		1


	//----- nvinfo : EIATTR_EXTERNS
	.align		4
        /*0034*/ 	.byte	0x04, 0x0f
        /*0036*/ 	.short	(.L_37 - .L_36)


	//   ....[0]....
	.align		4
.L_36:
        /*0038*/ 	.word	index@(__assertfail)


	//----- nvinfo : EIATTR_MERCURY_ISA_VERSION
	.align		4
.L_37:
        /*003c*/ 	.byte	0x03, 0x5f
        /*003e*/ 	.short	0x0101


	//----- nvinfo : EIATTR_INT_WARP_WIDE_INSTR_OFFSETS
	.align		4
        /*0040*/ 	.byte	0x04, 0x31
        /*0042*/ 	.short	(.L_39 - .L_38)


	//   ....[0]....
.L_38:
        /*0044*/ 	.word	0x00001f10


	//   ....[1]....
        /*0048*/ 	.word	0x00003a90


	//   ....[2]....
        /*004c*/ 	.word	0x00003ab0


	//   ....[3]....
        /*0050*/ 	.word	0x00003ae0


	//   ....[4]....
        /*0054*/ 	.word	0x00004410


	//   ....[5]....
        /*0058*/ 	.word	0x00004480


	//   ....[6]....
        /*005c*/ 	.word	0x00004570


	//   ....[7]....
        /*0060*/ 	.word	0x000045f0


	//   ....[8]....
        /*0064*/ 	.word	0x000046e0


	//   ....[9]....
        /*0068*/ 	.word	0x00004760


	//   ....[10]....
        /*006c*/ 	.word	0x00004860


	//   ....[11]....
        /*0070*/ 	.word	0x000048f0


	//   ....[12]....
        /*0074*/ 	.word	0x000049f0


	//   ....[13]....
        /*0078*/ 	.word	0x00004ad0


	//   ....[14]....
        /*007c*/ 	.word	0x00004b70


	//   ....[15]....
        /*0080*/ 	.word	0x00004c60


	//   ....[16]....
        /*0084*/ 	.word	0x00004d00


	//   ....[17]....
        /*0088*/ 	.word	0x00004e10


	//   ....[18]....
        /*008c*/ 	.word	0x00004f70


	//   ....[19]....
        /*0090*/ 	.word	0x000050c0


	//----- nvinfo : EIATTR_COOP_GROUP_MASK_REGIDS
	.align		4
.L_39:
        /*0094*/ 	.byte	0x04, 0x29
        /*0096*/ 	.short	(.L_41 - .L_40)


	//   ....[0]....
.L_40:
        /*0098*/ 	.word	0xffffffff


	//   ....[1]....
        /*009c*/ 	.word	0xffffffff


	//   ....[2]....
        /*00a0*/ 	.word	0xffffffff


	//   ....[3]....
        /*00a4*/ 	.word	0xffffffff


	//   ....[4]....
        /*00a8*/ 	.word	0xffffffff


	//   ....[5]....
        /*00ac*/ 	.word	0xffffffff


	//   ....[6]....
        /*00b0*/ 	.word	0xffffffff


	//   ....[7]....
        /*00b4*/ 	.word	0xffffffff


	//   ....[8]....
        /*00b8*/ 	.word	0xffffffff


	//   ....[9]....
        /*00bc*/ 	.word	0xffffffff


	//   ....[10]....
        /*00c0*/ 	.word	0xffffffff


	//   ....[11]....
        /*00c4*/ 	.word	0xffffffff


	//   ....[12]....
        /*00c8*/ 	.word	0xffffffff


	//----- nvinfo : EIATTR_COOP_GROUP_INSTR_OFFSETS
	.align		4
.L_41:
        /*00cc*/ 	.byte	0x04, 0x28
        /*00ce*/ 	.short	(.L_43 - .L_42)


	//   ....[0]....
.L_42:
        /*00d0*/ 	.word	0x00000090


	//   ....[1]....
        /*00d4*/ 	.word	0x000004d0


	//   ....[2]....
        /*00d8*/ 	.word	0x00000620


	//   ....[3]....
        /*00dc*/ 	.word	0x000007c0


	//   ....[4]....
        /*00e0*/ 	.word	0x000008c0


	//   ....[5]....
        /*00e4*/ 	.word	0x00000a30


	//   ....[6]....
        /*00e8*/ 	.word	0x00000bd0


	//   ....[7]....
        /*00ec*/ 	.word	0x00001df0


	//   ....[8]....
        /*00f0*/ 	.word	0x00002b40


	//   ....[9]....
        /*00f4*/ 	.word	0x00002d50


	//   ....[10]....
        /*00f8*/ 	.word	0x00002d80


	//   ....[11]....
        /*00fc*/ 	.word	0x00003970


	//   ....[12]....
        /*0100*/ 	.word	0x00003ba0


	//----- nvinfo : EIATTR_VRC_CTA_INIT_COUNT
	.align		4
.L_43:
        /*0104*/ 	.byte	0x02, 0x4a
        /*0106*/ 	.byte	0x80
	.zero		1


	//----- nvinfo : EIATTR_SYSCALL_OFFSETS
	.align		4
        /*0108*/ 	.byte	0x04, 0x46
        /*010a*/ 	.short	(.L_45 - .L_44)


	//   ....[0]....
.L_44:
        /*010c*/ 	.word	0x00005b30


	//   ....[1]....
        /*0110*/ 	.word	0x00005c20


	//   ....[2]....
        /*0114*/ 	.word	0x00006380


	//   ....[3]....
        /*0118*/ 	.word	0x00006d00


	//   ....[4]....
        /*011c*/ 	.word	0x00007650


	//   ....[5]....
        /*0120*/ 	.word	0x00007ff0


	//   ....[6]....
        /*0124*/ 	.word	0x00008990


	//   ....[7]....
        /*0128*/ 	.word	0x00009360


	//   ....[8]....
        /*012c*/ 	.word	0x00009d00


	//   ....[9]....
        /*0130*/ 	.word	0x0000a650


	//----- nvinfo : EIATTR_MBARRIER_INSTR_OFFSETS
	.align		4
.L_45:
        /*0134*/ 	.byte	0x04, 0x39
        /*0136*/ 	.short	(.L_47 - .L_46)


	//   ....[0]....
.L_46:
        /*0138*/ 	.word	0x000005b0
        /*013c*/ 	.word	0x000000ff
        /*0140*/ 	.word	0x00000000
        /*0144*/ 	.short	0x0100
        /*0146*/ 	.byte	0x05
	.zero		1


	//   ....[1]....
        /*0148*/ 	.word	0x000005c0
        /*014c*/ 	.word	0x000000ff
        /*0150*/ 	.word	0x00000018
        /*0154*/ 	.short	0x0100
        /*0156*/ 	.byte	0x05
	.zero		1


	//   ....[2]....
        /*0158*/ 	.word	0x000005d0
        /*015c*/ 	.word	0x000000ff
        /*0160*/ 	.word	0x00000008
        /*0164*/ 	.short	0x0100
        /*0166*/ 	.byte	0x05
	.zero		1


	//   ....[3]....
        /*0168*/ 	.word	0x000005e0
        /*016c*/ 	.word	0x000000ff
        /*0170*/ 	.word	0x00000020
        /*0174*/ 	.short	0x0100
        /*0176*/ 	.byte	0x05
	.zero		1


	//   ....[4]....
        /*0178*/ 	.word	0x000005f0
        /*017c*/ 	.word	0x000000ff
        /*0180*/ 	.word	0x00000010
        /*0184*/ 	.short	0x0100
        /*0186*/ 	.byte	0x05
	.zero		1


	//   ....[5]....
        /*0188*/ 	.word	0x00000600
        /*018c*/ 	.word	0x000000ff
        /*0190*/ 	.word	0x00000028
        /*0194*/ 	.short	0x0100
        /*0196*/ 	.byte	0x05
	.zero		1


	//   ....[6]....
        /*0198*/ 	.word	0x00000730
        /*019c*/ 	.word	0x000000ff
        /*01a0*/ 	.word	0x00000030
        /*01a4*/ 	.short	0x0100
        /*01a6*/ 	.byte	0x07
	.zero		1


	//   ....[7]....
        /*01a8*/ 	.word	0x00000740
        /*01ac*/ 	.word	0x000000ff
        /*01b0*/ 	.word	0x00000050
        /*01b4*/ 	.short	0x0100
        /*01b6*/ 	.byte	0x07
	.zero		1


	//   ....[8]....
        /*01b8*/ 	.word	0x00000750
        /*01bc*/ 	.word	0x000000ff
        /*01c0*/ 	.word	0x00000038
        /*01c4*/ 	.short	0x0100
        /*01c6*/ 	.byte	0x07
	.zero		1


	//   ....[9]....
        /*01c8*/ 	.word	0x00000760
        /*01cc*/ 	.word	0x000000ff
        /*01d0*/ 	.word	0x00000058
        /*01d4*/ 	.short	0x0100
        /*01d6*/ 	.byte	0x07
	.zero		1


	//   ....[10]....
        /*01d8*/ 	.word	0x00000770
        /*01dc*/ 	.word	0x000000ff
        /*01e0*/ 	.word	0x00000040
        /*01e4*/ 	.short	0x0100
        /*01e6*/ 	.byte	0x07
	.zero		1


	//   ....[11]....
        /*01e8*/ 	.word	0x00000780
        /*01ec*/ 	.word	0x000000ff
        /*01f0*/ 	.word	0x00000060
        /*01f4*/ 	.short	0x0100
        /*01f6*/ 	.byte	0x07
	.zero		1


	//   ....[12]....
        /*01f8*/ 	.word	0x00000790
        /*01fc*/ 	.word	0x000000ff
        /*0200*/ 	.word	0x00000048
        /*0204*/ 	.short	0x0100
        /*0206*/ 	.byte	0x07
	.zero		1


	//   ....[13]....
        /*0208*/ 	.word	0x000007a0
        /*020c*/ 	.word	0x000000ff
        /*0210*/ 	.word	0x00000068
        /*0214*/ 	.short	0x0100
        /*0216*/ 	.byte	0x07
	.zero		1


	//   ....[14]....
        /*0218*/ 	.word	0x00000890
        /*021c*/ 	.word	0x000000ff
        /*0220*/ 	.word	0x00000070
        /*0224*/ 	.short	0x0100
        /*0226*/ 	.byte	0x05
	.zero		1


	//   ....[15]....
        /*0228*/ 	.word	0x000008a0
        /*022c*/ 	.word	0x000000ff
        /*0230*/ 	.word	0x00000078
        /*0234*/ 	.short	0x0100
        /*0236*/ 	.byte	0x05
	.zero		1


	//   ....[16]....
        /*0238*/ 	.word	0x000009e0
        /*023c*/ 	.word	0x000000ff
        /*0240*/ 	.word	0x00000080
        /*0244*/ 	.short	0x0100
        /*0246*/ 	.byte	0x05
	.zero		1


	//   ....[17]....
        /*0248*/ 	.word	0x000009f0
        /*024c*/ 	.word	0x000000ff
        /*0250*/ 	.word	0x00000090
        /*0254*/ 	.short	0x0100
        /*0256*/ 	.byte	0x05
	.zero		1


	//   ....[18]....
        /*0258*/ 	.word	0x00000a00
        /*025c*/ 	.word	0x000000ff
        /*0260*/ 	.word	0x00000088
        /*0264*/ 	.short	0x0100
        /*0266*/ 	.byte	0x05
	.zero		1


	//   ....[19]....
        /*0268*/ 	.word	0x00000a10
        /*026c*/ 	.word	0x000000ff
        /*0270*/ 	.word	0x00000098
        /*0274*/ 	.short	0x0100
        /*0276*/ 	.byte	0x05
	.zero		1


	//   ....[20]....
        /*0278*/ 	.word	0x00000b40
        /*027c*/ 	.word	0x000000ff
        /*0280*/ 	.word	0x000000a0
        /*0284*/ 	.short	0x0100
        /*0286*/ 	.byte	0x07
	.zero		1


	//   ....[21]....
        /*0288*/ 	.word	0x00000b50
        /*028c*/ 	.word	0x000000ff
        /*0290*/ 	.word	0x000000c0
        /*0294*/ 	.short	0x0100
        /*0296*/ 	.byte	0x07
	.zero		1


	//   ....[22]....
        /*0298*/ 	.word	0x00000b60
        /*029c*/ 	.word	0x000000ff
        /*02a0*/ 	.word	0x000000a8
        /*02a4*/ 	.short	0x0100
        /*02a6*/ 	.byte	0x07
	.zero		1


	//   ....[23]....
        /*02a8*/ 	.word	0x00000b70
        /*02ac*/ 	.word	0x000000ff
        /*02b0*/ 	.word	0x000000c8
        /*02b4*/ 	.short	0x0100
        /*02b6*/ 	.byte	0x07
	.zero		1


	//   ....[24]....
        /*02b8*/ 	.word	0x00000b80
        /*02bc*/ 	.word	0x000000ff
        /*02c0*/ 	.word	0x000000b0
        /*02c4*/ 	.short	0x0100
        /*02c6*/ 	.byte	0x07
	.zero		1


	//   ....[25]....
        /*02c8*/ 	.word	0x00000b90
        /*02cc*/ 	.word	0x000000ff
        /*02d0*/ 	.word	0x000000d0
        /*02d4*/ 	.short	0x0100
        /*02d6*/ 	.byte	0x07
	.zero		1


	//   ....[26]....
        /*02d8*/ 	.word	0x00000ba0
        /*02dc*/ 	.word	0x000000ff
        /*02e0*/ 	.word	0x000000b8
        /*02e4*/ 	.short	0x0100
        /*02e6*/ 	.byte	0x07
	.zero		1


	//   ....[27]....
        /*02e8*/ 	.word	0x00000bb0
        /*02ec*/ 	.word	0x000000ff
        /*02f0*/ 	.word	0x000000d8
        /*02f4*/ 	.short	0x0100
        /*02f6*/ 	.byte	0x07
	.zero		1


	//   ....[28]....
        /*02f8*/ 	.word	0x00000ca0
        /*02fc*/ 	.word	0x000000ff
        /*0300*/ 	.word	0x000000e0
        /*0304*/ 	.short	0x0100
        /*0306*/ 	.byte	0x05
	.zero		1


	//   ....[29]....
        /*0308*/ 	.word	0x00000cb0
        /*030c*/ 	.word	0x000000ff
        /*0310*/ 	.word	0x000000f0
        /*0314*/ 	.short	0x0100
        /*0316*/ 	.byte	0x05
	.zero		1


	//   ....[30]....
        /*0318*/ 	.word	0x00000cc0
        /*031c*/ 	.word	0x000000ff
        /*0320*/ 	.word	0x000000e8
        /*0324*/ 	.short	0x0100
        /*0326*/ 	.byte	0x05
	.zero		1


	//   ....[31]....
        /*0328*/ 	.word	0x00000cd0
        /*032c*/ 	.word	0x000000ff
        /*0330*/ 	.word	0x000000f8
        /*0334*/ 	.short	0x0100
        /*0336*/ 	.byte	0x05
	.zero		1


	//   ....[32]....
        /*0338*/ 	.word	0x000015b0
        /*033c*/ 	.word	0x00000003
        /*0340*/ 	.word	0x000000f0
        /*0344*/ 	.short	0x010a
        /*0346*/ 	.byte	0xff
	.zero		1


	//   ....[33]....
        /*0348*/ 	.word	0x000015e0
        /*034c*/ 	.word	0x00000003
        /*0350*/ 	.word	0x000000e0
        /*0354*/ 	.short	0x0101
        /*0356*/ 	.byte	0xff
	.zero		1


	//   ....[34]....
        /*0358*/ 	.word	0x000016b0
        /*035c*/ 	.word	0x000000ff
        /*0360*/ 	.word	0x00000018
        /*0364*/ 	.short	0x010a
        /*0366*/ 	.byte	0x08
	.zero		1


	//   ....[35]....
        /*0368*/ 	.word	0x00001750
        /*036c*/ 	.word	0x000000ff
        /*0370*/ 	.word	0x00000018
        /*0374*/ 	.short	0x010a
        /*0376*/ 	.byte	0x21
	.zero		1


	//   ....[36]....
        /*0378*/ 	.word	0x000018a0
        /*037c*/ 	.word	0x000000ff
        /*0380*/ 	.word	0x00000018
        /*0384*/ 	.short	0x010a
        /*0386*/ 	.byte	0x08
	.zero		1


	//   ....[37]....
        /*0388*/ 	.word	0x00001a60
        /*038c*/ 	.word	0x000000ff
        /*0390*/ 	.word	0x00000078
        /*0394*/ 	.short	0x0101
        /*0396*/ 	.byte	0x04
	.zero		1


	//   ....[38]....
        /*0398*/ 	.word	0x00001a80
        /*039c*/ 	.word	0x000000ff
        /*03a0*/ 	.word	0x00000018
        /*03a4*/ 	.short	0x010a
        /*03a6*/ 	.byte	0x08
	.zero		1


	//   ....[39]....
        /*03a8*/ 	.word	0x00001b00
        /*03ac*/ 	.word	0x000000ff
        /*03b0*/ 	.word	0x00000018
        /*03b4*/ 	.short	0x010a
        /*03b6*/ 	.byte	0x21
	.zero		1


	//   ....[40]....
        /*03b8*/ 	.word	0x00001c50
        /*03bc*/ 	.word	0x000000ff
        /*03c0*/ 	.word	0x00000018
        /*03c4*/ 	.short	0x010a
        /*03c6*/ 	.byte	0x08
	.zero		1


	//   ....[41]....
        /*03c8*/ 	.word	0x00001e20
        /*03cc*/ 	.word	0x00000002
        /*03d0*/ 	.word	0x00000080
        /*03d4*/ 	.short	0x010a
        /*03d6*/ 	.byte	0xff
	.zero		1


	//   ....[42]....
        /*03d8*/ 	.word	0x00001ee0
        /*03dc*/ 	.word	0x00000002
        /*03e0*/ 	.word	0x00000000
        /*03e4*/ 	.short	0x0101
        /*03e6*/ 	.byte	0xff
	.zero		1


	//   ....[43]....
        /*03e8*/ 	.word	0x00002440
        /*03ec*/ 	.word	0x000000ff
        /*03f0*/ 	.word	0x00000000
        /*03f4*/ 	.short	0x010a
        /*03f6*/ 	.byte	0x05
	.zero		1


	//   ....[44]....
        /*03f8*/ 	.word	0x000024d0
        /*03fc*/ 	.word	0x000000ff
        /*0400*/ 	.word	0x00000000
        /*0404*/ 	.short	0x010a
        /*0406*/ 	.byte	0x05
	.zero		1


	//   ....[45]....
        /*0408*/ 	.word	0x00002570
        /*040c*/ 	.word	0x00000000
        /*0410*/ 	.word	0x00000000
        /*0414*/ 	.short	0x010a
        /*0416*/ 	.byte	0xff
	.zero		1


	//   ....[46]....
        /*0418*/ 	.word	0x00002690
        /*041c*/ 	.word	0x00000000
        /*0420*/ 	.word	0x000000e0
        /*0424*/ 	.short	0x010a
        /*0426*/ 	.byte	0xff
	.zero		1


	//   ....[47]....
        /*0428*/ 	.word	0x000026f0
        /*042c*/ 	.word	0x00000004
        /*0430*/ 	.word	0x00000000
        /*0434*/ 	.short	0x0101
        /*0436*/ 	.byte	0xff
	.zero		1


	//   ....[48]....
        /*0438*/ 	.word	0x00002710
        /*043c*/ 	.word	0x000000ff
        /*0440*/ 	.word	0x00000090
        /*0444*/ 	.short	0x010a
        /*0446*/ 	.byte	0x05
	.zero		1


	//   ....[49]....
        /*0448*/ 	.word	0x00002830
        /*044c*/ 	.word	0x00000000
        /*0450*/ 	.word	0x00000080
        /*0454*/ 	.short	0x010a
        /*0456*/ 	.byte	0xff
	.zero		1


	//   ....[50]....
        /*0458*/ 	.word	0x00002940
        /*045c*/ 	.word	0x00000000
        /*0460*/ 	.word	0x00000000
        /*0464*/ 	.short	0x0101
        /*0466*/ 	.byte	0xff
	.zero		1


	//   ....[51]....
        /*0468*/ 	.word	0x000029d0
        /*046c*/ 	.word	0x000000ff
        /*0470*/ 	.word	0x00000090
        /*0474*/ 	.short	0x0106
        /*0476*/ 	.byte	0x05
	.zero		1


	//   ....[52]....
        /*0478*/ 	.word	0x000029f0
        /*047c*/ 	.word	0x000000ff
        /*0480*/ 	.word	0x00000090
        /*0484*/ 	.short	0x010a
        /*0486*/ 	.byte	0x05
	.zero		1


	//   ....[53]....
        /*0488*/ 	.word	0x00002a80
        /*048c*/ 	.word	0x000000ff
        /*0490*/ 	.word	0x00000090
        /*0494*/ 	.short	0x0106
        /*0496*/ 	.byte	0x04
	.zero		1


	//   ....[54]....
        /*0498*/ 	.word	0x00002ac0
        /*049c*/ 	.word	0x00000000
        /*04a0*/ 	.word	0x00000090
        /*04a4*/ 	.short	0x010a
        /*04a6*/ 	.byte	0xff
	.zero		1


	//   ....[55]....
        /*04a8*/ 	.word	0x00003080
        /*04ac*/ 	.word	0x00000000
        /*04b0*/ 	.word	0x00000080
        /*04b4*/ 	.short	0x010a
        /*04b6*/ 	.byte	0xff
	.zero		1


	//   ....[56]....
        /*04b8*/ 	.word	0x00003180
        /*04bc*/ 	.word	0x00000003
        /*04c0*/ 	.word	0x00000000
        /*04c4*/ 	.short	0x0101
        /*04c6*/ 	.byte	0xff
	.zero		1


	//   ....[57]....
        /*04c8*/ 	.word	0x00003190
        /*04cc*/ 	.word	0x000000ff
        /*04d0*/ 	.word	0x00000000
        /*04d4*/ 	.short	0x010a
        /*04d6*/ 	.byte	0x07
	.zero		1


	//   ....[58]....
        /*04d8*/ 	.word	0x000031c0
        /*04dc*/ 	.word	0x000000ff
        /*04e0*/ 	.word	0x000000c0
        /*04e4*/ 	.short	0x010a
        /*04e6*/ 	.byte	0x06
	.zero		1


	//   ....[59]....
        /*04e8*/ 	.word	0x00003290
        /*04ec*/ 	.word	0x000000ff
        /*04f0*/ 	.word	0x00000000
        /*04f4*/ 	.short	0x010a
        /*04f6*/ 	.byte	0x0b
	.zero		1


	//   ....[60]....
        /*04f8*/ 	.word	0x000033c0
        /*04fc*/ 	.word	0x000000ff
        /*0500*/ 	.word	0x00000000
        /*0504*/ 	.short	0x010a
        /*0506*/ 	.byte	0x22
	.zero		1


	//   ....[61]....
        /*0508*/ 	.word	0x000037a0
        /*050c*/ 	.word	0x000000ff
        /*0510*/ 	.word	0x00000000
        /*0514*/ 	.short	0x010a
        /*0516*/ 	.byte	0x06
	.zero		1


	//   ....[62]....
        /*0518*/ 	.word	0x00003830
        /*051c*/ 	.word	0x000000ff
        /*0520*/ 	.word	0x00000000
        /*0524*/ 	.short	0x010a
        /*0526*/ 	.byte	0x06
	.zero		1


	//   ....[63]....
        /*0528*/ 	.word	0x000038c0
        /*052c*/ 	.word	0x000000ff
        /*0530*/ 	.word	0x00000000
        /*0534*/ 	.short	0x010a
        /*0536*/ 	.byte	0x06
	.zero		1


	//   ....[64]....
        /*0538*/ 	.word	0x00003950
        /*053c*/ 	.word	0x000000ff
        /*0540*/ 	.word	0x00000000
        /*0544*/ 	.short	0x010a
        /*0546*/ 	.byte	0x07
	.zero		1


	//   ....[65]....
        /*0548*/ 	.word	0x00003db0
        /*054c*/ 	.word	0x00000000
        /*0550*/ 	.word	0x00000080
        /*0554*/ 	.short	0x010a
        /*0556*/ 	.byte	0xff
	.zero		1


	//   ....[66]....
        /*0558*/ 	.word	0x00003e70
        /*055c*/ 	.word	0x00000000
        /*0560*/ 	.word	0x00000000
        /*0564*/ 	.short	0x0101
        /*0566*/ 	.byte	0xff
	.zero		1


	//   ....[67]....
        /*0568*/ 	.word	0x00004190
        /*056c*/ 	.word	0x000000ff
        /*0570*/ 	.word	0x00000078
        /*0574*/ 	.short	0x010a
        /*0576*/ 	.byte	0x07
	.zero		1


	//   ....[68]....
        /*0578*/ 	.word	0x00004390
        /*057c*/ 	.word	0x000000ff
        /*0580*/ 	.word	0x00000050
        /*0584*/ 	.short	0x010a
        /*0586*/ 	.byte	0x07
	.zero		1


	//   ....[69]....
        /*0588*/ 	.word	0x00004510
        /*058c*/ 	.word	0x000000ff
        /*0590*/ 	.word	0x00000030
        /*0594*/ 	.short	0x010b
        /*0596*/ 	.byte	0x07
	.zero		1


	//   ....[70]....
        /*0598*/ 	.word	0x00004520
        /*059c*/ 	.word	0x000000ff
        /*05a0*/ 	.word	0x00000000
        /*05a4*/ 	.short	0x0101
        /*05a6*/ 	.byte	0x15
	.zero		1


	//   ....[71]....
        /*05a8*/ 	.word	0x00004540
        /*05ac*/ 	.word	0x000000ff
        /*05b0*/ 	.word	0x00000058
        /*05b4*/ 	.short	0x010a
        /*05b6*/ 	.byte	0x07
	.zero		1


	//   ....[72]....
        /*05b8*/ 	.word	0x00004680
        /*05bc*/ 	.word	0x000000ff
        /*05c0*/ 	.word	0x00000038
        /*05c4*/ 	.short	0x010b
        /*05c6*/ 	.byte	0x07
	.zero		1


	//   ....[73]....
        /*05c8*/ 	.word	0x00004690
        /*05cc*/ 	.word	0x000000ff
        /*05d0*/ 	.word	0x00000000
        /*05d4*/ 	.short	0x0101
        /*05d6*/ 	.byte	0x0f
	.zero		1


	//   ....[74]....
        /*05d8*/ 	.word	0x000046b0
        /*05dc*/ 	.word	0x000000ff
        /*05e0*/ 	.word	0x00000060
        /*05e4*/ 	.short	0x010a
        /*05e6*/ 	.byte	0x07
	.zero		1


	//   ....[75]....
        /*05e8*/ 	.word	0x00004800
        /*05ec*/ 	.word	0x000000ff
        /*05f0*/ 	.word	0x00000040
        /*05f4*/ 	.short	0x010b
        /*05f6*/ 	.byte	0x07
	.zero		1


	//   ....[76]....
        /*05f8*/ 	.word	0x00004810
        /*05fc*/ 	.word	0x000000ff
        /*0600*/ 	.word	0x00000000
        /*0604*/ 	.short	0x0101
        /*0606*/ 	.byte	0x0e
	.zero		1


	//   ....[77]....
        /*0608*/ 	.word	0x00004830
        /*060c*/ 	.word	0x000000ff
        /*0610*/ 	.word	0x00000068
        /*0614*/ 	.short	0x010a
        /*0616*/ 	.byte	0x07
	.zero		1


	//   ....[78]....
        /*0618*/ 	.word	0x00004990
        /*061c*/ 	.word	0x000000ff
        /*0620*/ 	.word	0x00000048
        /*0624*/ 	.short	0x010b
        /*0626*/ 	.byte	0x07
	.zero		1


	//   ....[79]....
        /*0628*/ 	.word	0x000049a0
        /*062c*/ 	.word	0x000000ff
        /*0630*/ 	.word	0x00000000
        /*0634*/ 	.short	0x0101
        /*0636*/ 	.byte	0x0d
	.zero		1


	//   ....[80]....
        /*0638*/ 	.word	0x000049c0
        /*063c*/ 	.word	0x000000ff
        /*0640*/ 	.word	0x00000050
        /*0644*/ 	.short	0x010a
        /*0646*/ 	.byte	0x07
	.zero		1


	//   ....[81]....
        /*0648*/ 	.word	0x00004b10
        /*064c*/ 	.word	0x000000ff
        /*0650*/ 	.word	0x00000030
        /*0654*/ 	.short	0x010b
        /*0656*/ 	.byte	0x07
	.zero		1


	//   ....[82]....
        /*0658*/ 	.word	0x00004b20
        /*065c*/ 	.word	0x000000ff
        /*0660*/ 	.word	0x00000000
        /*0664*/ 	.short	0x0101
        /*0666*/ 	.byte	0x15
	.zero		1


	//   ....[83]....
        /*0668*/ 	.word	0x00004b40
        /*066c*/ 	.word	0x000000ff
        /*0670*/ 	.word	0x00000058
        /*0674*/ 	.short	0x010a
        /*0676*/ 	.byte	0x07
	.zero		1


	//   ....[84]....
        /*0678*/ 	.word	0x00004ca0
        /*067c*/ 	.word	0x000000ff
        /*0680*/ 	.word	0x00000038
        /*0684*/ 	.short	0x010b
        /*0686*/ 	.byte	0x07
	.zero		1


	//   ....[85]....
        /*0688*/ 	.word	0x00004cb0
        /*068c*/ 	.word	0x000000ff
        /*0690*/ 	.word	0x00000000
        /*0694*/ 	.short	0x0101
        /*0696*/ 	.byte	0x0f
	.zero		1


	//   ....[86]....
        /*0698*/ 	.word	0x00004cc0
        /*069c*/ 	.word	0x000000ff
        /*06a0*/ 	.word	0x00000060
        /*06a4*/ 	.short	0x010a
        /*06a6*/ 	.byte	0x07
	.zero		1


	//   ....[87]....
        /*06a8*/ 	.word	0x00004e60
        /*06ac*/ 	.word	0x000000ff
        /*06b0*/ 	.word	0x00000040
        /*06b4*/ 	.short	0x010b
        /*06b6*/ 	.byte	0x07
	.zero		1


	//   ....[88]....
        /*06b8*/ 	.word	0x00004ed0
        /*06bc*/ 	.word	0x000000ff
        /*06c0*/ 	.word	0x00000000
        /*06c4*/ 	.short	0x0101
        /*06c6*/ 	.byte	0x0e
	.zero		1


	//   ....[89]....
        /*06c8*/ 	.word	0x00004f00
        /*06cc*/ 	.word	0x000000ff
        /*06d0*/ 	.word	0x00000068
        /*06d4*/ 	.short	0x010a
        /*06d6*/ 	.byte	0x07
	.zero		1


	//   ....[90]....
        /*06d8*/ 	.word	0x00005100
        /*06dc*/ 	.word	0x000000ff
        /*06e0*/ 	.word	0x00000048
        /*06e4*/ 	.short	0x010b
        /*06e6*/ 	.byte	0x07
	.zero		1


	//   ....[91]....
        /*06e8*/ 	.word	0x00005120
        /*06ec*/ 	.word	0x000000ff
        /*06f0*/ 	.word	0x00000000
        /*06f4*/ 	.short	0x0101
        /*06f6*/ 	.byte	0x0d
	.zero		1


	//   ....[92]....
        /*06f8*/ 	.word	0x00005140
        /*06fc*/ 	.word	0x000000ff
        /*0700*/ 	.word	0x00000050
        /*0704*/ 	.short	0x010a
        /*0706*/ 	.byte	0x07
	.zero		1


	//   ....[93]....
        /*0708*/ 	.word	0x00005160
        /*070c*/ 	.word	0x000000ff
        /*0710*/ 	.word	0x00000058
        /*0714*/ 	.short	0x010a
        /*0716*/ 	.byte	0x07
	.zero		1


	//   ....[94]....
        /*0718*/ 	.word	0x00005180
        /*071c*/ 	.word	0x000000ff
        /*0720*/ 	.word	0x00000060
        /*0724*/ 	.short	0x010a
        /*0726*/ 	.byte	0x07
	.zero		1


	//   ....[95]....
        /*0728*/ 	.word	0x000051d0
        /*072c*/ 	.word	0x00000002
        /*0730*/ 	.word	0x00000068
        /*0734*/ 	.short	0x010a
        /*0736*/ 	.byte	0xff
	.zero		1


	//   ....[96]....
        /*0738*/ 	.word	0x000054f0
        /*073c*/ 	.word	0x00000000
        /*0740*/ 	.word	0x00000080
        /*0744*/ 	.short	0x010a
        /*0746*/ 	.byte	0xff
	.zero		1


	//   ....[97]....
        /*0748*/ 	.word	0x00005600
        /*074c*/ 	.word	0x00000000
        /*0750*/ 	.word	0x00000000
        /*0754*/ 	.short	0x0101
        /*0756*/ 	.byte	0xff
	.zero		1


	//   ....[98]....
        /*0758*/ 	.word	0x00006050
        /*075c*/ 	.word	0x000000ff
        /*0760*/ 	.word	0x00000030
        /*0764*/ 	.short	0x010a
        /*0766*/ 	.byte	0x30
	.zero		1


	//   ....[99]....
        /*0768*/ 	.word	0x00006080
        /*076c*/ 	.word	0x00000057
        /*0770*/ 	.word	0x000000a0
        /*0774*/ 	.short	0x010a
        /*0776*/ 	.byte	0xff
	.zero		1


	//   ....[100]....
        /*0778*/ 	.word	0x00006170
        /*077c*/ 	.word	0x000000ff
        /*0780*/ 	.word	0x00000030
        /*0784*/ 	.short	0x010a
        /*0786*/ 	.byte	0x30
	.zero		1


	//   ....[101]....
        /*0788*/ 	.word	0x00006260
        /*078c*/ 	.word	0x00000057
        /*0790*/ 	.word	0x000000a0
        /*0794*/ 	.short	0x010a
        /*0796*/ 	.byte	0xff
	.zero		1


	//   ....[102]....
        /*0798*/ 	.word	0x00006a30
        /*079c*/ 	.word	0x00000000
        /*07a0*/ 	.word	0x00000000
        /*07a4*/ 	.short	0x0101
        /*07a6*/ 	.byte	0xff
	.zero		1


	//   ....[103]....
        /*07a8*/ 	.word	0x00006a40
        /*07ac*/ 	.word	0x00000003
        /*07b0*/ 	.word	0x00000030
        /*07b4*/ 	.short	0x010a
        /*07b6*/ 	.byte	0xff
	.zero		1


	//   ....[104]....
        /*07b8*/ 	.word	0x00006b20
        /*07bc*/ 	.word	0x00000003
        /*07c0*/ 	.word	0x00000030
        /*07c4*/ 	.short	0x010a
        /*07c6*/ 	.byte	0xff
	.zero		1


	//   ....[105]....
        /*07c8*/ 	.word	0x00007380
        /*07cc*/ 	.word	0x0000005a
        /*07d0*/ 	.word	0x00000000
        /*07d4*/ 	.short	0x0101
        /*07d6*/ 	.byte	0xff
	.zero		1


	//   ....[106]....
        /*07d8*/ 	.word	0x000073a0
        /*07dc*/ 	.word	0x0000005b
        /*07e0*/ 	.word	0x00000030
        /*07e4*/ 	.short	0x010a
        /*07e6*/ 	.byte	0xff
	.zero		1


	//   ....[107]....
        /*07e8*/ 	.word	0x00007470
        /*07ec*/ 	.word	0x0000005b
        /*07f0*/ 	.word	0x00000030
        /*07f4*/ 	.short	0x010a
        /*07f6*/ 	.byte	0xff
	.zero		1


	//   ....[108]....
        /*07f8*/ 	.word	0x00007cd0
        /*07fc*/ 	.word	0x0000005a
        /*0800*/ 	.word	0x00000000
        /*0804*/ 	.short	0x0101
        /*0806*/ 	.byte	0xff
	.zero		1


	//   ....[109]....
        /*0808*/ 	.word	0x00007cf0
        /*080c*/ 	.word	0x0000005b
        /*0810*/ 	.word	0x00000030
        /*0814*/ 	.short	0x010a
        /*0816*/ 	.byte	0xff
	.zero		1


	//   ....[110]....
        /*0818*/ 	.word	0x00007dd0
        /*081c*/ 	.word	0x0000005b
        /*0820*/ 	.word	0x00000030
        /*0824*/ 	.short	0x010a
        /*0826*/ 	.byte	0xff
	.zero		1


	//   ....[111]....
        /*0828*/ 	.word	0x00008670
        /*082c*/ 	.word	0x0000005b
        /*0830*/ 	.word	0x00000000
        /*0834*/ 	.short	0x0101
        /*0836*/ 	.byte	0xff
	.zero		1


	//   ....[112]....
        /*0838*/ 	.word	0x00008690
        /*083c*/ 	.word	0x0000005c
        /*0840*/ 	.word	0x00000030
        /*0844*/ 	.short	0x010a
        /*0846*/ 	.byte	0xff
	.zero		1


	//   ....[113]....
        /*0848*/ 	.word	0x00008760
        /*084c*/ 	.word	0x0000005c
        /*0850*/ 	.word	0x00000030
        /*0854*/ 	.short	0x010a
        /*0856*/ 	.byte	0xff
	.zero		1


	//   ....[114]....
        /*0858*/ 	.word	0x00009040
        /*085c*/ 	.word	0x0000005b
        /*0860*/ 	.word	0x00000000
        /*0864*/ 	.short	0x0101
        /*0866*/ 	.byte	0xff
	.zero		1


	//   ....[115]....
        /*0868*/ 	.word	0x00009060
        /*086c*/ 	.word	0x0000005c
        /*0870*/ 	.word	0x00000030
        /*0874*/ 	.short	0x010a
        /*0876*/ 	.byte	0xff
	.zero		1


	//   ....[116]....
        /*0878*/ 	.word	0x00009130
        /*087c*/ 	.word	0x0000005c
        /*0880*/ 	.word	0x00000030
        /*0884*/ 	.short	0x010a
        /*0886*/ 	.byte	0xff
	.zero		1


	//   ....[117]....
        /*0888*/ 	.word	0x000099e0
        /*088c*/ 	.word	0x0000005b
        /*0890*/ 	.word	0x00000000
        /*0894*/ 	.short	0x0101
        /*0896*/ 	.byte	0xff
	.zero		1


	//   ....[118]....
        /*0898*/ 	.word	0x00009a00
        /*089c*/ 	.word	0x0000005c
        /*08a0*/ 	.word	0x00000030
        /*08a4*/ 	.short	0x010a
        /*08a6*/ 	.byte	0xff
	.zero		1


	//   ....[119]....
        /*08a8*/ 	.word	0x00009ad0
        /*08ac*/ 	.word	0x0000005c
        /*08b0*/ 	.word	0x00000030
        /*08b4*/ 	.short	0x010a
        /*08b6*/ 	.byte	0xff
	.zero		1


	//   ....[120]....
        /*08b8*/ 	.word	0x0000a380
        /*08bc*/ 	.word	0x0000005b
        /*08c0*/ 	.word	0x00000000
        /*08c4*/ 	.short	0x0101
        /*08c6*/ 	.byte	0xff
	.zero		1


	//   ....[121]....
        /*08c8*/ 	.word	0x0000a3a0
        /*08cc*/ 	.word	0x0000005c
        /*08d0*/ 	.word	0x00000030
        /*08d4*/ 	.short	0x010a
        /*08d6*/ 	.byte	0xff
	.zero		1


	//   ....[122]....
        /*08d8*/ 	.word	0x0000a470
        /*08dc*/ 	.word	0x0000005c
        /*08e0*/ 	.word	0x00000030
        /*08e4*/ 	.short	0x010a
        /*08e6*/ 	.byte	0xff
	.zero		1


	//   ....[123]....
        /*08e8*/ 	.word	0x0000a7b0
        /*08ec*/ 	.word	0x000000ff
        /*08f0*/ 	.word	0x00000000
        /*08f4*/ 	.short	0x0101
        /*08f6*/ 	.byte	0x05
	.zero		1


	//   ....[124]....
        /*08f8*/ 	.word	0x0000ad30
        /*08fc*/ 	.word	0x00000002
        /*0900*/ 	.word	0x00000000
        /*0904*/ 	.short	0x0101
        /*0906*/ 	.byte	0xff
	.zero		1


	//   ....[125]....
        /*0908*/ 	.word	0x0000afa0
        /*090c*/ 	.word	0x000000ff
        /*0910*/ 	.word	0x00000000
        /*0914*/ 	.short	0x0101
        /*0916*/ 	.byte	0x04
	.zero		1


	//   ....[126]....
        /*0918*/ 	.word	0x0000afc0
        /*091c*/ 	.word	0x00000003
        /*0920*/ 	.word	0x000000f0
        /*0924*/ 	.short	0x010a
        /*0926*/ 	.byte	0xff
	.zero		1


	//   ....[127]....
        /*0928*/ 	.word	0x0000b020
        /*092c*/ 	.word	0x00000002
        /*0930*/ 	.word	0x00000018
        /*0934*/ 	.short	0x010a
        /*0936*/ 	.byte	0xff
	.zero		1


	//   ....[128]....
        /*0938*/ 	.word	0x0000b080
        /*093c*/ 	.word	0x00000002
        /*0940*/ 	.word	0x00000018
        /*0944*/ 	.short	0x010a
        /*0946*/ 	.byte	0xff
	.zero		1


	//   ....[129]....
        /*0948*/ 	.word	0x0000b0d0
        /*094c*/ 	.word	0x00000002
        /*0950*/ 	.word	0x00000080
        /*0954*/ 	.short	0x010a
        /*0956*/ 	.byte	0xff
	.zero		1


	//   ....[130]....
        /*0958*/ 	.word	0x0000b130
        /*095c*/ 	.word	0x00000000
        /*0960*/ 	.word	0x00000000
        /*0964*/ 	.short	0x010a
        /*0966*/ 	.byte	0xff
	.zero		1


	//   ....[131]....
        /*0968*/ 	.word	0x0000b190
        /*096c*/ 	.word	0x00000000
        /*0970*/ 	.word	0x00000000
        /*0974*/ 	.short	0x010a
        /*0976*/ 	.byte	0xff
	.zero		1


	//   ....[132]....
        /*0978*/ 	.word	0x0000b1e0
        /*097c*/ 	.word	0x00000000
        /*0980*/ 	.word	0x000000e0
        /*0984*/ 	.short	0x010a
        /*0986*/ 	.byte	0xff
	.zero		1


	//   ....[133]....
        /*0988*/ 	.word	0x0000b240
        /*098c*/ 	.word	0x00000000
        /*0990*/ 	.word	0x00000090
        /*0994*/ 	.short	0x010a
        /*0996*/ 	.byte	0xff
	.zero		1


	//   ....[134]....
        /*0998*/ 	.word	0x0000b290
        /*099c*/ 	.word	0x00000000
        /*09a0*/ 	.word	0x00000080
        /*09a4*/ 	.short	0x010a
        /*09a6*/ 	.byte	0xff
	.zero		1


	//   ....[135]....
        /*09a8*/ 	.word	0x0000b2f0
        /*09ac*/ 	.word	0x00000000
        /*09b0*/ 	.word	0x00000090
        /*09b4*/ 	.short	0x010a
        /*09b6*/ 	.byte	0xff
	.zero		1


	//   ....[136]....
        /*09b8*/ 	.word	0x0000b340
        /*09bc*/ 	.word	0x00000000
        /*09c0*/ 	.word	0x00000080
        /*09c4*/ 	.short	0x010a
        /*09c6*/ 	.byte	0xff
	.zero		1


	//   ....[137]....
        /*09c8*/ 	.word	0x0000b3a0
        /*09cc*/ 	.word	0x00000003
        /*09d0*/ 	.word	0x000000c0
        /*09d4*/ 	.short	0x010a
        /*09d6*/ 	.byte	0xff
	.zero		1


	//   ....[138]....
        /*09d8*/ 	.word	0x0000b400
        /*09dc*/ 	.word	0x00000000
        /*09e0*/ 	.word	0x00000000
        /*09e4*/ 	.short	0x010a
        /*09e6*/ 	.byte	0xff
	.zero		1


	//   ....[139]....
        /*09e8*/ 	.word	0x0000b460
        /*09ec*/ 	.word	0x00000000
        /*09f0*/ 	.word	0x00000000
        /*09f4*/ 	.short	0x010a
        /*09f6*/ 	.byte	0xff
	.zero		1


	//   ....[140]....
        /*09f8*/ 	.word	0x0000b4c0
        /*09fc*/ 	.word	0x00000000
        /*0a00*/ 	.word	0x00000000
        /*0a04*/ 	.short	0x010a
        /*0a06*/ 	.byte	0xff
	.zero		1


	//   ....[141]....
        /*0a08*/ 	.word	0x0000b520
        /*0a0c*/ 	.word	0x00000000
        /*0a10*/ 	.word	0x00000000
        /*0a14*/ 	.short	0x010a
        /*0a16*/ 	.byte	0xff
	.zero		1


	//   ....[142]....
        /*0a18*/ 	.word	0x0000b580
        /*0a1c*/ 	.word	0x00000000
        /*0a20*/ 	.word	0x00000000
        /*0a24*/ 	.short	0x010a
        /*0a26*/ 	.byte	0xff
	.zero		1


	//   ....[143]....
        /*0a28*/ 	.word	0x0000b5d0
        /*0a2c*/ 	.word	0x00000000
        /*0a30*/ 	.word	0x00000080
        /*0a34*/ 	.short	0x010a
        /*0a36*/ 	.byte	0xff
	.zero		1


	//   ....[144]....
        /*0a38*/ 	.word	0x0000b630
        /*0a3c*/ 	.word	0x00000000
        /*0a40*/ 	.word	0x00000078
        /*0a44*/ 	.short	0x010a
        /*0a46*/ 	.byte	0xff
	.zero		1


	//   ....[145]....
        /*0a48*/ 	.word	0x0000b690
        /*0a4c*/ 	.word	0x00000003
        /*0a50*/ 	.word	0x00000050
        /*0a54*/ 	.short	0x010a
        /*0a56*/ 	.byte	0xff
	.zero		1


	//   ....[146]....
        /*0a58*/ 	.word	0x0000b6f0
        /*0a5c*/ 	.word	0x00000003
        /*0a60*/ 	.word	0x00000058
        /*0a64*/ 	.short	0x010a
        /*0a66*/ 	.byte	0xff
	.zero		1


	//   ....[147]....
        /*0a68*/ 	.word	0x0000b750
        /*0a6c*/ 	.word	0x00000003
        /*0a70*/ 	.word	0x00000060
        /*0a74*/ 	.short	0x010a
        /*0a76*/ 	.byte	0xff
	.zero		1


	//   ....[148]....
        /*0a78*/ 	.word	0x0000b7b0
        /*0a7c*/ 	.word	0x00000003
        /*0a80*/ 	.word	0x00000068
        /*0a84*/ 	.short	0x010a
        /*0a86*/ 	.byte	0xff
	.zero		1


	//   ....[149]....
        /*0a88*/ 	.word	0x0000b810
        /*0a8c*/ 	.word	0x00000003
        /*0a90*/ 	.word	0x00000050
        /*0a94*/ 	.short	0x010a
        /*0a96*/ 	.byte	0xff
	.zero		1


	//   ....[150]....
        /*0a98*/ 	.word	0x0000b870
        /*0a9c*/ 	.word	0x00000003
        /*0aa0*/ 	.word	0x00000058
        /*0aa4*/ 	.short	0x010a
        /*0aa6*/ 	.byte	0xff
	.zero		1


	//   ....[151]....
        /*0aa8*/ 	.word	0x0000b8d0
        /*0aac*/ 	.word	0x00000003
        /*0ab0*/ 	.word	0x00000060
        /*0ab4*/ 	.short	0x010a
        /*0ab6*/ 	.byte	0xff
	.zero		1


	//   ....[152]....
        /*0ab8*/ 	.word	0x0000b930
        /*0abc*/ 	.word	0x00000003
        /*0ac0*/ 	.word	0x00000068
        /*0ac4*/ 	.short	0x010a
        /*0ac6*/ 	.byte	0xff
	.zero		1


	//   ....[153]....
        /*0ac8*/ 	.word	0x0000b990
        /*0acc*/ 	.word	0x00000003
        /*0ad0*/ 	.word	0x00000050
        /*0ad4*/ 	.short	0x010a
        /*0ad6*/ 	.byte	0xff
	.zero		1


	//   ....[154]....
        /*0ad8*/ 	.word	0x0000b9f0
        /*0adc*/ 	.word	0x00000003
        /*0ae0*/ 	.word	0x00000058
        /*0ae4*/ 	.short	0x010a
        /*0ae6*/ 	.byte	0xff
	.zero		1


	//   ....[155]....
        /*0ae8*/ 	.word	0x0000ba50
        /*0aec*/ 	.word	0x00000003
        /*0af0*/ 	.word	0x00000060
        /*0af4*/ 	.short	0x010a
        /*0af6*/ 	.byte	0xff
	.zero		1


	//   ....[156]....
        /*0af8*/ 	.word	0x0000baa0
        /*0afc*/ 	.word	0x00000000
        /*0b00*/ 	.word	0x00000080
        /*0b04*/ 	.short	0x010a
        /*0b06*/ 	.byte	0xff
	.zero		1


	//   ....[157]....
        /*0b08*/ 	.word	0x0000bb00
        /*0b0c*/ 	.word	0x00000002
        /*0b10*/ 	.word	0x00000030
        /*0b14*/ 	.short	0x010a
        /*0b16*/ 	.byte	0xff
	.zero		1


	//   ....[158]....
        /*0b18*/ 	.word	0x0000bb50
        /*0b1c*/ 	.word	0x00000057
        /*0b20*/ 	.word	0x000000a0
        /*0b24*/ 	.short	0x010a
        /*0b26*/ 	.byte	0xff
	.zero		1


	//   ....[159]....
        /*0b28*/ 	.word	0x0000bba0
        /*0b2c*/ 	.word	0x00000003
        /*0b30*/ 	.word	0x00000030
        /*0b34*/ 	.short	0x010a
        /*0b36*/ 	.byte	0xff
	.zero		1


	//   ....[160]....
        /*0b38*/ 	.word	0x0000bbf0
        /*0b3c*/ 	.word	0x0000005b
        /*0b40*/ 	.word	0x00000030
        /*0b44*/ 	.short	0x010a
        /*0b46*/ 	.byte	0xff
	.zero		1


	//   ....[161]....
        /*0b48*/ 	.word	0x0000bc40
        /*0b4c*/ 	.word	0x0000005b
        /*0b50*/ 	.word	0x00000030
        /*0b54*/ 	.short	0x010a
        /*0b56*/ 	.byte	0xff
	.zero		1


	//   ....[162]....
        /*0b58*/ 	.word	0x0000bc90
        /*0b5c*/ 	.word	0x0000005c
        /*0b60*/ 	.word	0x00000030
        /*0b64*/ 	.short	0x010a
        /*0b66*/ 	.byte	0xff
	.zero		1


	//   ....[163]....
        /*0b68*/ 	.word	0x0000bce0
        /*0b6c*/ 	.word	0x0000005c
        /*0b70*/ 	.word	0x00000030
        /*0b74*/ 	.short	0x010a
        /*0b76*/ 	.byte	0xff
	.zero		1


	//   ....[164]....
        /*0b78*/ 	.word	0x0000bd30
        /*0b7c*/ 	.word	0x0000005c
        /*0b80*/ 	.word	0x00000030
        /*0b84*/ 	.short	0x010a
        /*0b86*/ 	.byte	0xff
	.zero		1


	//   ....[165]....
        /*0b88*/ 	.word	0x0000bd80
        /*0b8c*/ 	.word	0x0000005c
        /*0b90*/ 	.word	0x00000030
        /*0b94*/ 	.short	0x010a
        /*0b96*/ 	.byte	0xff
	.zero		1


	//----- nvinfo : EIATTR_NUM_MBARRIERS
	.align		4
.L_47:
        /*0b98*/ 	.byte	0x03, 0x38
        /*0b9a*/ 	.short	0x0020


	//----- nvinfo : EIATTR_EXIT_INSTR_OFFSETS
	.align		4
        /*0b9c*/ 	.byte	0x04, 0x1c
        /*0b9e*/ 	.short	(.L_49 - .L_48)


	//   ....[0]....
.L_48:
        /*0ba0*/ 	.word	0x000025a0


	//   ....[1]....
        /*0ba4*/ 	.word	0x00002a90


	//   ....[2]....
        /*0ba8*/ 	.word	0x00002af0


	//   ....[3]....
        /*0bac*/ 	.word	0x00003bb0


	//   ....[4]....
        /*0bb0*/ 	.word	0x00005200


	//   ....[5]....
        /*0bb4*/ 	.word	0x00005240


	//   ....[6]....
        /*0bb8*/ 	.word	0x0000ae90


	//   ....[7]....
        /*0bbc*/ 	.word	0x0000af10


	//   ....[8]....
        /*0bc0*/ 	.word	0x0000af40


	//   ....[9]....
        /*0bc4*/ 	.word	0x0000afb0


	//----- nvinfo : EIATTR_MAX_THREADS
	.align		4
.L_49:
        /*0bc8*/ 	.byte	0x04, 0x05
        /*0bca*/ 	.short	(.L_51 - .L_50)
.L_50:
        /*0bcc*/ 	.word	0x00000100
        /*0bd0*/ 	.word	0x00000001
        /*0bd4*/ 	.word	0x00000001


	//----- nvinfo : EIATTR_CRS_STACK_SIZE
	.align		4
.L_51:
        /*0bd8*/ 	.byte	0x04, 0x1e
        /*0bda*/ 	.short	(.L_53 - .L_52)
.L_52:
        /*0bdc*/ 	.word	0x00000000


	//----- nvinfo : EIATTR_CBANK_PARAM_SIZE
	.align		4
.L_53:
        /*0be0*/ 	.byte	0x03, 0x19
        /*0be2*/ 	.short	0x0800


	//----- nvinfo : EIATTR_PARAM_CBANK
	.align		4
        /*0be4*/ 	.byte	0x04, 0x0a
        /*0be6*/ 	.short	(.L_55 - .L_54)
	.align		4
.L_54:
        /*0be8*/ 	.word	index@(.nv.constant0._ZN7cutlass13device_kernelINS_4gemm6kernel13GemmUniversalIN4cute5tupleIJiiiiEEENS1_10collective13CollectiveMmaINS1_35MainloopSm100TmaUmmaWarpSpecializedILi3ELi2ELi4ENS5_IJNS4_1CILi1EEESB_SB_EEEEENS5_IJNSA_ILi128EEESE_NSA_ILi64EEEEEENS_10tfloat32_tENS5_IJlSB_lEEESH_SI_NS4_8TiledMMAINS4_8MMA_AtomIJNS4_17SM100_MMA_TF32_SSISH_SH_fLi128ELi128ELNS4_4UMMA5MajorE0ELSN_0ELNSM_7ScaleInE0ELSO_0EEEEEENS4_6LayoutISC_NS5_IJNSA_ILi0EEESS_SS_EEEEENS5_IJNS4_10UnderscoreESV_SV_EEEEENS4_13SM90_TMA_LOADENS4_14ComposedLayoutINS4_7SwizzleILi3ELi4ELi3EEENS4_18smem_ptr_flag_bitsILi32EEENSR_INS5_IJNSA_ILi8EEENSA_ILi32EEEEEENS5_IJS15_SB_EEEEEEEvNS4_8identityESY_S19_vS1A_EENS_8epilogue10collective18CollectiveEpilogueINS1C_23Sm100TmaWarpSpecializedILi4ELi2ELi16ELb1ELb0EEEJSG_NS5_IJNSR_ISE_SB_EENSR_INSA_ILi16EEESB_EEEEESH_SI_SH_SI_NS1C_6fusion15FusionCallbacksIS1G_NS1L_17LinearCombinationISH_fSH_fLNS_15FloatRoundStyleE2EEESG_S1K_JEEENS4_5SM1004TMEM4LOAD26SM100_TMEM_LOAD_32dp32b16xESY_NSZ_INS10_ILi2ELi4ELi3EEES13_NSR_INS5_IJS14_S1I_EEENS5_IJS1I_SB_EEEEEEENS4_39AutoVectorizingCopyWithAssumedAlignmentILi128EEENS4_14SM90_TMA_STOREES1Z_S21_S21_EEEvvEEEEvNT_6ParamsE)
        /*0bec*/ 	.short	0x0380
        /*0bee*/ 	.short	0x0800


	//----- nvinfo : EIATTR_SW_WAR
	.align		4
.L_55:
        /*0bf0*/ 	.byte	0x04, 0x36
        /*0bf2*/ 	.short	(.L_57 - .L_56)
.L_56:
        /*0bf4*/ 	.word	0x00000008
.L_57:


//--------------------- .nv.callgraph             --------------------------
	.section	.nv.callgraph,"",@"SHT_CUDA_CALLGRAPH"
	.align	4
	.sectionentsize	8
	.align		4
        /*0000*/ 	.word	0x00000000
	.align		4
        /*0004*/ 	.word	0xffffffff
	.align		4
        /*0008*/ 	.word	index@(_ZN7cutlass13device_kernelINS_4gemm6kernel13GemmUniversalIN4cute5tupleIJiiiiEEENS1_10collective13CollectiveMmaINS1_35MainloopSm100TmaUmmaWarpSpecializedILi3ELi2ELi4ENS5_IJNS4_1CILi1EEESB_SB_EEEEENS5_IJNSA_ILi128EEESE_NSA_ILi64EEEEEENS_10tfloat32_tENS5_IJlSB_lEEESH_SI_NS4_8TiledMMAINS4_8MMA_AtomIJNS4_17SM100_MMA_TF32_SSISH_SH_fLi128ELi128ELNS4_4UMMA5MajorE0ELSN_0ELNSM_7ScaleInE0ELSO_0EEEEEENS4_6LayoutISC_NS5_IJNSA_ILi0EEESS_SS_EEEEENS5_IJNS4_10UnderscoreESV_SV_EEEEENS4_13SM90_TMA_LOADENS4_14ComposedLayoutINS4_7SwizzleILi3ELi4ELi3EEENS4_18smem_ptr_flag_bitsILi32EEENSR_INS5_IJNSA_ILi8EEENSA_ILi32EEEEEENS5_IJS15_SB_EEEEEEEvNS4_8identityESY_S19_vS1A_EENS_8epilogue10collective18CollectiveEpilogueINS1C_23Sm100TmaWarpSpecializedILi4ELi2ELi16ELb1ELb0EEEJSG_NS5_IJNSR_ISE_SB_EENSR_INSA_ILi16EEESB_EEEEESH_SI_SH_SI_NS1C_6fusion15FusionCallbacksIS1G_NS1L_17LinearCombinationISH_fSH_fLNS_15FloatRoundStyleE2EEESG_S1K_JEEENS4_5SM1004TMEM4LOAD26SM100_TMEM_LOAD_32dp32b16xESY_NSZ_INS10_ILi2ELi4ELi3EEES13_NSR_INS5_IJS14_S1I_EEENS5_IJS1I_SB_EEEEEEENS4_39AutoVectorizingCopyWithAssumedAlignmentILi128EEENS4_14SM90_TMA_STOREES1Z_S21_S21_EEEvvEEEEvNT_6ParamsE)
	.align		4
        /*000c*/ 	.word	index@(__assertfail)
	.align		4
        /*0010*/ 	.word	0x00000000
	.align		4
        /*0014*/ 	.word	0xfffffffe
	.align		4
        /*0018*/ 	.word	0x00000000
	.align		4
        /*001c*/ 	.word	0xfffffffd
	.align		4
        /*0020*/ 	.word	0x00000000
	.align		4
        /*0024*/ 	.word	0xfffffffc


//--------------------- .nv.constant4             --------------------------
	.section	.nv.constant4,"a",@progbits
	.align	8
	.align		8
.nv.constant4:
        /*0000*/ 	.dword	__assertfail
	.align		8
        /*0008*/ 	.dword	__unnamed_1
	.align		8
        /*0010*/ 	.dword	__unnamed_2
	.align		8
        /*0018*/ 	.dword	_ZN39_INTERNAL_0f2198d1_4_k_cu_3f4abc15_96744cuda3std3__45__cpo5beginE
	.align		8
        /*0020*/ 	.dword	_ZN39_INTERNAL_0f2198d1_4_k_cu_3f4abc15_96744cuda3std3__45__cpo3endE
	.align		8
        /*0028*/ 	.dword	_ZN39_INTERNAL_0f2198d1_4_k_cu_3f4abc15_96744cuda3std3__45__cpo6cbeginE
	.align		8
        /*0030*/ 	.dword	_ZN39_INTERNAL_0f2198d1_4_k_cu_3f4abc15_96744cuda3std3__45__cpo4cendE
	.align		8
        /*0038*/ 	.dword	_ZN39_INTERNAL_0f2198d1_4_k_cu_3f4abc15_96744cuda3std3__441_GLOBAL__N__0f2198d1_4_k_cu_3f4abc15_96746ignoreE
	.align		8
        /*0040*/ 	.dword	_ZN39_INTERNAL_0f2198d1_4_k_cu_3f4abc15_96744cuda3std3__419piecewise_constructE
	.align		8
        /*0048*/ 	.dword	_ZN39_INTERNAL_0f2198d1_4_k_cu_3f4abc15_96744cuda3std3__48in_placeE
	.align		8
        /*0050*/ 	.dword	_ZN39_INTERNAL_0f2198d1_4_k_cu_3f4abc15_96744cuda3std6ranges3__45__cpo4swapE
	.align		8
        /*0058*/ 	.dword	_ZN39_INTERNAL_0f2198d1_4_k_cu_3f4abc15_96744cuda3std6ranges3__45__cpo9iter_moveE
	.align		8
        /*0060*/ 	.dword	_ZN39_INTERNAL_0f2198d1_4_k_cu_3f4abc15_96744cute7productE
	.align		8
        /*0068*/ 	.dword	_ZN39_INTERNAL_0f2198d1_4_k_cu_3f4abc15_96744cute1_E
	.align		8
        /*0070*/ 	.dword	$str$25
	.align		8
        /*0078*/ 	.dword	$str$26
	.align		8
        /*0080*/ 	.dword	$str$27
	.align		8
        /*0088*/ 	.dword	$str$28


//--------------------- .text._ZN7cutlass13device_kernelINS_4gemm6kernel13GemmUniversalIN4cute5tupleIJiiiiEEENS1_10collective13CollectiveMmaINS1_35MainloopSm100TmaUmmaWarpSpecializedILi3ELi2ELi4ENS5_IJNS4_1CILi1EEESB_SB_EEEEENS5_IJNSA_ILi128EEESE_NSA_ILi64EEEEEENS_10tfloat32_tENS5_IJlSB_lEEESH_SI_NS4_8TiledMMAINS4_8MMA_AtomIJNS4_17SM100_MMA_TF32_SSISH_SH_fLi128ELi128ELNS4_4UMMA5MajorE0ELSN_0ELNSM_7ScaleInE0ELSO_0EEEEEENS4_6LayoutISC_NS5_IJNSA_ILi0EEESS_SS_EEEEENS5_IJNS4_10UnderscoreESV_SV_EEEEENS4_13SM90_TMA_LOADENS4_14ComposedLayoutINS4_7SwizzleILi3ELi4ELi3EEENS4_18smem_ptr_flag_bitsILi32EEENSR_INS5_IJNSA_ILi8EEENSA_ILi32EEEEEENS5_IJS15_SB_EEEEEEEvNS4_8identityESY_S19_vS1A_EENS_8epilogue10collective18CollectiveEpilogueINS1C_23Sm100TmaWarpSpecializedILi4ELi2ELi16ELb1ELb0EEEJSG_NS5_IJNSR_ISE_SB_EENSR_INSA_ILi16EEESB_EEEEESH_SI_SH_SI_NS1C_6fusion15FusionCallbacksIS1G_NS1L_17LinearCombinationISH_fSH_fLNS_15FloatRoundStyleE2EEESG_S1K_JEEENS4_5SM1004TMEM4LOAD26SM100_TMEM_LOAD_32dp32b16xESY_NSZ_INS10_ILi2ELi4ELi3EEES13_NSR_INS5_IJS14_S1I_EEENS5_IJS1I_SB_EEEEEEENS4_39AutoVectorizingCopyWithAssumedAlignmentILi128EEENS4_14SM90_TMA_STOREES1Z_S21_S21_EEEvvEEEEvNT_6ParamsE --------------------------
	.section	.text._ZN7cutlass13device_kernelINS_4gemm6kernel13GemmUniversalIN4cute5tupleIJiiiiEEENS1_10collective13CollectiveMmaINS1_35MainloopSm100TmaUmmaWarpSpecializedILi3ELi2ELi4ENS5_IJNS4_1CILi1EEESB_SB_EEEEENS5_IJNSA_ILi128EEESE_NSA_ILi64EEEEEENS_10tfloat32_tENS5_IJlSB_lEEESH_SI_NS4_8TiledMMAINS4_8MMA_AtomIJNS4_17SM100_MMA_TF32_SSISH_SH_fLi128ELi128ELNS4_4UMMA5MajorE0ELSN_0ELNSM_7ScaleInE0ELSO_0EEEEEENS4_6LayoutISC_NS5_IJNSA_ILi0EEESS_SS_EEEEENS5_IJNS4_10UnderscoreESV_SV_EEEEENS4_13SM90_TMA_LOADENS4_14ComposedLayoutINS4_7SwizzleILi3ELi4ELi3EEENS4_18smem_ptr_flag_bitsILi32EEENSR_INS5_IJNSA_ILi8EEENSA_ILi32EEEEEENS5_IJS15_SB_EEEEEEEvNS4_8identityESY_S19_vS1A_EENS_8epilogue10collective18CollectiveEpilogueINS1C_23Sm100TmaWarpSpecializedILi4ELi2ELi16ELb1ELb0EEEJSG_NS5_IJNSR_ISE_SB_EENSR_INSA_ILi16EEESB_EEEEESH_SI_SH_SI_NS1C_6fusion15FusionCallbacksIS1G_NS1L_17LinearCombinationISH_fSH_fLNS_15FloatRoundStyleE2EEESG_S1K_JEEENS4_5SM1004TMEM4LOAD26SM100_TMEM_LOAD_32dp32b16xESY_NSZ_INS10_ILi2ELi4ELi3EEES13_NSR_INS5_IJS14_S1I_EEENS5_IJS1I_SB_EEEEEEENS4_39AutoVectorizingCopyWithAssumedAlignmentILi128EEENS4_14SM90_TMA_STOREES1Z_S21_S21_EEEvvEEEEvNT_6ParamsE,"ax",@progbits
	.align	128
.text._ZN7cutlass13device_kernelINS_4gemm6kernel13GemmUniversalIN4cute5tupleIJiiiiEEENS1_10collective13CollectiveMmaINS1_35MainloopSm100TmaUmmaWarpSpecializedILi3ELi2ELi4ENS5_IJNS4_1CILi1EEESB_SB_EEEEENS5_IJNSA_ILi128EEESE_NSA_ILi64EEEEEENS_10tfloat32_tENS5_IJlSB_lEEESH_SI_NS4_8TiledMMAINS4_8MMA_AtomIJNS4_17SM100_MMA_TF32_SSISH_SH_fLi128ELi128ELNS4_4UMMA5MajorE0ELSN_0ELNSM_7ScaleInE0ELSO_0EEEEEENS4_6LayoutISC_NS5_IJNSA_ILi0EEESS_SS_EEEEENS5_IJNS4_10UnderscoreESV_SV_EEEEENS4_13SM90_TMA_LOADENS4_14ComposedLayoutINS4_7SwizzleILi3ELi4ELi3EEENS4_18smem_ptr_flag_bitsILi32EEENSR_INS5_IJNSA_ILi8EEENSA_ILi32EEEEEENS5_IJS15_SB_EEEEEEEvNS4_8identityESY_S19_vS1A_EENS_8epilogue10collective18CollectiveEpilogueINS1C_23Sm100TmaWarpSpecializedILi4ELi2ELi16ELb1ELb0EEEJSG_NS5_IJNSR_ISE_SB_EENSR_INSA_ILi16EEESB_EEEEESH_SI_SH_SI_NS1C_6fusion15FusionCallbacksIS1G_NS1L_17LinearCombinationISH_fSH_fLNS_15FloatRoundStyleE2EEESG_S1K_JEEENS4_5SM1004TMEM4LOAD26SM100_TMEM_LOAD_32dp32b16xESY_NSZ_INS10_ILi2ELi4ELi3EEES13_NSR_INS5_IJS14_S1I_EEENS5_IJS1I_SB_EEEEEEENS4_39AutoVectorizingCopyWithAssumedAlignmentILi128EEENS4_14SM90_TMA_STOREES1Z_S21_S21_EEEvvEEEEvNT_6ParamsE:
        .type           _ZN7cutlass13device_kernelINS_4gemm6kernel13GemmUniversalIN4cute5tupleIJiiiiEEENS1_10collective13CollectiveMmaINS1_35MainloopSm100TmaUmmaWarpSpecializedILi3ELi2ELi4ENS5_IJNS4_1CILi1EEESB_SB_EEEEENS5_IJNSA_ILi128EEESE_NSA_ILi64EEEEEENS_10tfloat32_tENS5_IJlSB_lEEESH_SI_NS4_8TiledMMAINS4_8MMA_AtomIJNS4_17SM100_MMA_TF32_SSISH_SH_fLi128ELi128ELNS4_4UMMA5MajorE0ELSN_0ELNSM_7ScaleInE0ELSO_0EEEEEENS4_6LayoutISC_NS5_IJNSA_ILi0EEESS_SS_EEEEENS5_IJNS4_10UnderscoreESV_SV_EEEEENS4_13SM90_TMA_LOADENS4_14ComposedLayoutINS4_7SwizzleILi3ELi4ELi3EEENS4_18smem_ptr_flag_bitsILi32EEENSR_INS5_IJNSA_ILi8EEENSA_ILi32EEEEEENS5_IJS15_SB_EEEEEEEvNS4_8identityESY_S19_vS1A_EENS_8epilogue10collective18CollectiveEpilogueINS1C_23Sm100TmaWarpSpecializedILi4ELi2ELi16ELb1ELb0EEEJSG_NS5_IJNSR_ISE_SB_EENSR_INSA_ILi16EEESB_EEEEESH_SI_SH_SI_NS1C_6fusion15FusionCallbacksIS1G_NS1L_17LinearCombinationISH_fSH_fLNS_15FloatRoundStyleE2EEESG_S1K_JEEENS4_5SM1004TMEM4LOAD26SM100_TMEM_LOAD_32dp32b16xESY_NSZ_INS10_ILi2ELi4ELi3EEES13_NSR_INS5_IJS14_S1I_EEENS5_IJS1I_SB_EEEEEEENS4_39AutoVectorizingCopyWithAssumedAlignmentILi128EEENS4_14SM90_TMA_STOREES1Z_S21_S21_EEEvvEEEEvNT_6ParamsE,@function
        .size           _ZN7cutlass13device_kernelINS_4gemm6kernel13GemmUniversalIN4cute5tupleIJiiiiEEENS1_10collective13CollectiveMmaINS1_35MainloopSm100TmaUmmaWarpSpecializedILi3ELi2ELi4ENS5_IJNS4_1CILi1EEESB_SB_EEEEENS5_IJNSA_ILi128EEESE_NSA_ILi64EEEEEENS_10tfloat32_tENS5_IJlSB_lEEESH_SI_NS4_8TiledMMAINS4_8MMA_AtomIJNS4_17SM100_MMA_TF32_SSISH_SH_fLi128ELi128ELNS4_4UMMA5MajorE0ELSN_0ELNSM_7ScaleInE0ELSO_0EEEEEENS4_6LayoutISC_NS5_IJNSA_ILi0EEESS_SS_EEEEENS5_IJNS4_10UnderscoreESV_SV_EEEEENS4_13SM90_TMA_LOADENS4_14ComposedLayoutINS4_7SwizzleILi3ELi4ELi3EEENS4_18smem_ptr_flag_bitsILi32EEENSR_INS5_IJNSA_ILi8EEENSA_ILi32EEEEEENS5_IJS15_SB_EEEEEEEvNS4_8identityESY_S19_vS1A_EENS_8epilogue10collective18CollectiveEpilogueINS1C_23Sm100TmaWarpSpecializedILi4ELi2ELi16ELb1ELb0EEEJSG_NS5_IJNSR_ISE_SB_EENSR_INSA_ILi16EEESB_EEEEESH_SI_SH_SI_NS1C_6fusion15FusionCallbacksIS1G_NS1L_17LinearCombinationISH_fSH_fLNS_15FloatRoundStyleE2EEESG_S1K_JEEENS4_5SM1004TMEM4LOAD26SM100_TMEM_LOAD_32dp32b16xESY_NSZ_INS10_ILi2ELi4ELi3EEES13_NSR_INS5_IJS14_S1I_EEENS5_IJS1I_SB_EEEEEEENS4_39AutoVectorizingCopyWithAssumedAlignmentILi128EEENS4_14SM90_TMA_STOREES1Z_S21_S21_EEEvvEEEEvNT_6ParamsE,(.L_x_217 - _ZN7cutlass13device_kernelINS_4gemm6kernel13GemmUniversalIN4cute5tupleIJiiiiEEENS1_10collective13CollectiveMmaINS1_35MainloopSm100TmaUmmaWarpSpecializedILi3ELi2ELi4ENS5_IJNS4_1CILi1EEESB_SB_EEEEENS5_IJNSA_ILi128EEESE_NSA_ILi64EEEEEENS_10tfloat32_tENS5_IJlSB_lEEESH_SI_NS4_8TiledMMAINS4_8MMA_AtomIJNS4_17SM100_MMA_TF32_SSISH_SH_fLi128ELi128ELNS4_4UMMA5MajorE0ELSN_0ELNSM_7ScaleInE0ELSO_0EEEEEENS4_6LayoutISC_NS5_IJNSA_ILi0EEESS_SS_EEEEENS5_IJNS4_10UnderscoreESV_SV_EEEEENS4_13SM90_TMA_LOADENS4_14ComposedLayoutINS4_7SwizzleILi3ELi4ELi3EEENS4_18smem_ptr_flag_bitsILi32EEENSR_INS5_IJNSA_ILi8EEENSA_ILi32EEEEEENS5_IJS15_SB_EEEEEEEvNS4_8identityESY_S19_vS1A_EENS_8epilogue10collective18CollectiveEpilogueINS1C_23Sm100TmaWarpSpecializedILi4ELi2ELi16ELb1ELb0EEEJSG_NS5_IJNSR_ISE_SB_EENSR_INSA_ILi16EEESB_EEEEESH_SI_SH_SI_NS1C_6fusion15FusionCallbacksIS1G_NS1L_17LinearCombinationISH_fSH_fLNS_15FloatRoundStyleE2EEESG_S1K_JEEENS4_5SM1004TMEM4LOAD26SM100_TMEM_LOAD_32dp32b16xESY_NSZ_INS10_ILi2ELi4ELi3EEES13_NSR_INS5_IJS14_S1I_EEENS5_IJS1I_SB_EEEEEEENS4_39AutoVectorizingCopyWithAssumedAlignmentILi128EEENS4_14SM90_TMA_STOREES1Z_S21_S21_EEEvvEEEEvNT_6ParamsE)
        .other          _ZN7cutlass13device_kernelINS_4gemm6kernel13GemmUniversalIN4cute5tupleIJiiiiEEENS1_10collective13CollectiveMmaINS1_35MainloopSm100TmaUmmaWarpSpecializedILi3ELi2ELi4ENS5_IJNS4_1CILi1EEESB_SB_EEEEENS5_IJNSA_ILi128EEESE_NSA_ILi64EEEEEENS_10tfloat32_tENS5_IJlSB_lEEESH_SI_NS4_8TiledMMAINS4_8MMA_AtomIJNS4_17SM100_MMA_TF32_SSISH_SH_fLi128ELi128ELNS4_4UMMA5MajorE0ELSN_0ELNSM_7ScaleInE0ELSO_0EEEEEENS4_6LayoutISC_NS5_IJNSA_ILi0EEESS_SS_EEEEENS5_IJNS4_10UnderscoreESV_SV_EEEEENS4_13SM90_TMA_LOADENS4_14ComposedLayoutINS4_7SwizzleILi3ELi4ELi3EEENS4_18smem_ptr_flag_bitsILi32EEENSR_INS5_IJNSA_ILi8EEENSA_ILi32EEEEEENS5_IJS15_SB_EEEEEEEvNS4_8identityESY_S19_vS1A_EENS_8epilogue10collective18CollectiveEpilogueINS1C_23Sm100TmaWarpSpecializedILi4ELi2ELi16ELb1ELb0EEEJSG_NS5_IJNSR_ISE_SB_EENSR_INSA_ILi16EEESB_EEEEESH_SI_SH_SI_NS1C_6fusion15FusionCallbacksIS1G_NS1L_17LinearCombinationISH_fSH_fLNS_15FloatRoundStyleE2EEESG_S1K_JEEENS4_5SM1004TMEM4LOAD26SM100_TMEM_LOAD_32dp32b16xESY_NSZ_INS10_ILi2ELi4ELi3EEES13_NSR_INS5_IJS14_S1I_EEENS5_IJS1I_SB_EEEEEEENS4_39AutoVectorizingCopyWithAssumedAlignmentILi128EEENS4_14SM90_TMA_STOREES1Z_S21_S21_EEEvvEEEEvNT_6ParamsE,@"STO_CUDA_ENTRY STV_DEFAULT"
_ZN7cutlass13device_kernelINS_4gemm6kernel13GemmUniversalIN4cute5tupleIJiiiiEEENS1_10collective13CollectiveMmaINS1_35MainloopSm100TmaUmmaWarpSpecializedILi3ELi2ELi4ENS5_IJNS4_1CILi1EEESB_SB_EEEEENS5_IJNSA_ILi128EEESE_NSA_ILi64EEEEEENS_10tfloat32_tENS5_IJlSB_lEEESH_SI_NS4_8TiledMMAINS4_8MMA_AtomIJNS4_17SM100_MMA_TF32_SSISH_SH_fLi128ELi128ELNS4_4UMMA5MajorE0ELSN_0ELNSM_7ScaleInE0ELSO_0EEEEEENS4_6LayoutISC_NS5_IJNSA_ILi0EEESS_SS_EEEEENS5_IJNS4_10UnderscoreESV_SV_EEEEENS4_13SM90_TMA_LOADENS4_14ComposedLayoutINS4_7SwizzleILi3ELi4ELi3EEENS4_18smem_ptr_flag_bitsILi32EEENSR_INS5_IJNSA_ILi8EEENSA_ILi32EEEEEENS5_IJS15_SB_EEEEEEEvNS4_8identityESY_S19_vS1A_EENS_8epilogue10collective18CollectiveEpilogueINS1C_23Sm100TmaWarpSpecializedILi4ELi2ELi16ELb1ELb0EEEJSG_NS5_IJNSR_ISE_SB_EENSR_INSA_ILi16EEESB_EEEEESH_SI_SH_SI_NS1C_6fusion15FusionCallbacksIS1G_NS1L_17LinearCombinationISH_fSH_fLNS_15FloatRoundStyleE2EEESG_S1K_JEEENS4_5SM1004TMEM4LOAD26SM100_TMEM_LOAD_32dp32b16xESY_NSZ_INS10_ILi2ELi4ELi3EEES13_NSR_INS5_IJS14_S1I_EEENS5_IJS1I_SB_EEEEEEENS4_39AutoVectorizingCopyWithAssumedAlignmentILi128EEENS4_14SM90_TMA_STOREES1Z_S21_S21_EEEvvEEEEvNT_6ParamsE:
[----:B------:R-:W1:Y:S01]  /*0000*/  LDC R1, c[0x0][0x37c] ;  /* 0x0000df00ff017b82 */ /* 0x000e620000000800 */
[----:B------:R-:W2:Y:S01]  /*0010*/  S2R R80, SR_TID.X ;  /* 0x0000000000507919 */ /* 0x000ea20000002100 */
[----:B------:R-:W3:Y:S01]  /*0020*/  LDCU.64 UR4, c[0x0][0x890] ;  /* 0x00011200ff0477ac */ /* 0x000ee20008000a00 */
[----:B------:R-:W-:Y:S02]  /*0030*/  PRMT R67, RZ, 0x7610, R67 ;  /* 0x00007610ff437816 */ /* 0x000fe40000000043 */
[----:B------:R-:W-:Y:S01]  /*0040*/  ELECT P5, URZ, PT ;  /* 0x0000000000ff782f */ /* 0x000fe200038a0000 */
[----:B------:R-:W4:Y:S01]  /*0050*/  LDCU.64 UR46, c[0x0][0x358] ;  /* 0x00006b00ff2e77ac */ /* 0x000f220008000a00 */
[----:B---3--:R-:W-:-:S04]  /*0060*/  UISETP.NE.U32.AND UP0, UPT, UR4, URZ, UPT ;  /* 0x000000ff0400728c */ /* 0x008fc8000bf05070 */
[----:B------:R-:W-:Y:S01]  /*0070*/  UISETP.NE.AND.EX UP0, UPT, UR5, URZ, UPT, UP0 ;  /* 0x000000ff0500728c */ /* 0x000fe2000bf05300 */
[----:B--2---:R-:W-:-:S05]  /*0080*/  SHF.R.U32.HI R72, RZ, 0x5, R80 ;  /* 0x00000005ff487819 */ /* 0x004fca0000011650 */
[----:B------:R-:W2:Y:S02]  /*0090*/  SHFL.IDX PT, R0, R72, RZ, 0x1f ;  /* 0x00001fff48007589 */ /* 0x000ea400000e0000 */
[----:B--2---:R-:W-:Y:S01]  /*00a0*/  R2UR UR8, R0 ;  /* 0x00000000000872ca */ /* 0x004fe200000e0000 */
[----:B-1--4-:R-:W-:-:S14]  /*00b0*/  BRA.U UP0, `(.L_x_0) ;  /* 0x00000001002c7547 */ /* 0x012fdc000b800000 */
[----:B------:R-:W1:Y:S02]  /*00c0*/  LDCU.64 UR6, c[0x0][0x888] ;  /* 0x00011100ff0677ac */ /* 0x000e640008000a00 */
[----:B-1----:R-:W-:-:S04]  /*00d0*/  UISETP.NE.U32.AND UP0, UPT, UR6, URZ, UPT ;  /* 0x000000ff0600728c */ /* 0x002fc8000bf05070 */
[----:B------:R-:W-:-:S09]  /*00e0*/  UISETP.NE.AND.EX UP0, UPT, UR7, URZ, UPT, UP0 ;  /* 0x000000ff0700728c */ /* 0x000fd2000bf05300 */
[----:B------:R-:W-:Y:S05]  /*00f0*/  BRA.U !UP0, `(.L_x_1) ;  /* 0x0000000108107547 */ /* 0x000fea000b800000 */
[----:B------:R-:W1:Y:S02]  /*0100*/  LDC.64 R2, c[0x0][0x888] ;  /* 0x00022200ff027b82 */ /* 0x000e640000000a00 */
[----:B-1----:R1:W5:Y:S01]  /*0110*/  LDG.E R35, desc[UR46][R2.64] ;  /* 0x0000002e02237981 */ /* 0x002362000c1e1900 */
[----:B------:R-:W-:Y:S01]  /*0120*/  HFMA2 R67, -RZ, RZ, 0, 5.9604644775390625e-08 ;  /* 0x00000001ff437431 */ /* 0x000fe200000001ff */
[----:B------:R-:W-:Y:S05]  /*0130*/  BRA `(.L_x_0) ;  /* 0x00000000000c7947 */ /* 0x000fea0003800000 */
.L_x_1:
[----:B------:R-:W1:Y:S01]  /*0140*/  LDCU UR6, c[0x0][0x880] ;  /* 0x00011000ff0677ac */ /* 0x000e620008000800 */
[----:B------:R-:W-:Y:S01]  /*0150*/  HFMA2 R67, -RZ, RZ, 0, 5.9604644775390625e-08 ;  /* 0x00000001ff437431 */ /* 0x000fe200000001ff */
[----:B-1----:R-:W-:-:S07]  /*0160*/  MOV R35, UR6 ;  /* 0x0000000600237c02 */ /* 0x002fce0008000f00 */
.L_x_0:
[----:B------:R-:W2:Y:S02]  /*0170*/  LDCU.64 UR6, c[0x0][0x8b0] ;  /* 0x00011600ff0677ac */ /* 0x000ea40008000a00 */
[----:B--2---:R-:W-:-:S04]  /*0180*/  UISETP.NE.U32.AND UP0, UPT, UR6, URZ, UPT ;  /* 0x000000ff0600728c */ /* 0x004fc8000bf05070 */
[----:B------:R-:W-:-:S09]  /*0190*/  UISETP.NE.AND.EX UP0, UPT, UR7, URZ, UPT, UP0 ;  /* 0x000000ff0700728c */ /* 0x000fd2000bf05300 */
[----:B------:R-:W-:Y:S05]  /*01a0*/  BRA.U UP0, `(.L_x_2) ;  /* 0x0000000100247547 */ /* 0x000fea000b800000 */
[----:B------:R-:W2:Y:S02]  /*01b0*/  LDCU.64 UR6, c[0x0][0x8a8] ;  /* 0x00011500ff0677ac */ /* 0x000ea40008000a00 */
[----:B--2---:R-:W-:-:S04]  /*01c0*/  UISETP.NE.U32.AND UP0, UPT, UR6, URZ, UPT ;  /* 0x000000ff0600728c */ /* 0x004fc8000bf05070 */
[----:B------:R-:W-:-:S09]  /*01d0*/  UISETP.NE.AND.EX UP0, UPT, UR7, URZ, UPT, UP0 ;  /* 0x000000ff0700728c */ /* 0x000fd2000bf05300 */
[----:B------:R-:W-:Y:S05]  /*01e0*/  BRA.U !UP0, `(.L_x_3) ;  /* 0x00000001080c7547 */ /* 0x000fea000b800000 */
[----:B------:R-:W2:Y:S02]  /*01f0*/  LDC.64 R32, c[0x0][0x8a8] ;  /* 0x00022a00ff207b82 */ /* 0x000ea40000000a00 */
[----:B--2---:R2:W5:Y:S01]  /*0200*/  LDG.E R32, desc[UR46][R32.64] ;  /* 0x0000002e20207981 */ /* 0x004562000c1e1900 */
[----:B------:R-:W-:Y:S05]  /*0210*/  BRA `(.L_x_2) ;  /* 0x0000000000087947 */ /* 0x000fea0003800000 */
.L_x_3:
[----:B------:R-:W2:Y:S02]  /*0220*/  LDCU UR6, c[0x0][0x8a0] ;  /* 0x00011400ff0677ac */ /* 0x000ea40008000800 */
[----:B--2---:R-:W-:Y:S02]  /*0230*/  MOV R32, UR6 ;  /* 0x0000000600207c02 */ /* 0x004fe40008000f00 */
.L_x_2:
[----:B------:R-:W-:Y:S01]  /*0240*/  IMAD.U32 R0, RZ, RZ, UR8 ;  /* 0x00000008ff007e24 */ /* 0x000fe2000f8e00ff */
[----:B------:R-:W-:Y:S04]  /*0250*/  BSSY.RECONVERGENT B0, `(.L_x_4) ;  /* 0x000000c000007945 */ /* 0x000fe80003800200 */
[C---:B------:R-:W-:Y:S02]  /*0260*/  ISETP.NE.OR P1, PT, R0.reuse, 0x1, !P5 ;  /* 0x000000010000780c */ /* 0x040fe40006f25670 */
[----:B------:R-:W-:-:S11]  /*0270*/  ISETP.NE.OR P0, PT, R0, 0x3, !P5 ;  /* 0x000000030000780c */ /* 0x000fd60006f05670 */
[----:B------:R-:W-:Y:S05]  /*0280*/  @P1 BRA `(.L_x_5) ;  /* 0x0000000000201947 */ /* 0x000fea0003800000 */
[----:B------:R-:W3:Y:S02]  /*0290*/  LDCU.64 UR6, c[0x0][0x348] ;  /* 0x00006900ff0677ac */ /* 0x000ee40008000a00 */
[----:B---3--:R-:W-:Y:S02]  /*02a0*/  UIADD3 UR10, UP1, UPT, UR6, 0x80, URZ ;  /* 0x00000080060a7890 */ /* 0x008fe4000ff3e0ff */
[----:B------:R-:W-:Y:S02]  /*02b0*/  UIADD3 UR6, UP0, UPT, UR6, 0x180, URZ ;  /* 0x0000018006067890 */ /* 0x000fe4000ff1e0ff */
[----:B------:R-:W-:Y:S02]  /*02c0*/  UIADD3.X UR11, UPT, UPT, URZ, UR7, URZ, UP1, !UPT ;  /* 0x00000007ff0b7290 */ /* 0x000fe40008ffe4ff */
[----:B------:R-:W-:-:S07]  /*02d0*/  UIADD3.X UR7, UPT, UPT, URZ, UR7, URZ, UP0, !UPT ;  /* 0x00000007ff077290 */ /* 0x000fce00087fe4ff */
[----:B------:R3:W-:Y:S02]  /*02e0*/  UTMACCTL.PF [UR10] ;  /* 0x000000000a0079b9 */ /* 0x0007e40008040000 */
[----:B------:R3:W-:Y:S02]  /*02f0*/  UTMACCTL.PF [UR6] ;  /* 0x00000000060079b9 */ /* 0x0007e40008040000 */
[----:B---3--:R-:W-:Y:S01]  /*0300*/  NOP ;  /* 0x0000000000007918 */ /* 0x008fe20000000000 */
.L_x_5:
[----:B------:R-:W-:Y:S05]  /*0310*/  BSYNC.RECONVERGENT B0 ;  /* 0x0000000000007941 */ /* 0x000fea0003800200 */
.L_x_4:
[----:B------:R-:W-:Y:S04]  /*0320*/  BSSY.RECONVERGENT B0, `(.L_x_6) ;  /* 0x000000a000007945 */ /* 0x000fe80003800200 */
        /* <DEDUP_REMOVED lines=9> */
.L_x_7:
[----:B------:R-:W-:Y:S05]  /*03c0*/  BSYNC.RECONVERGENT B0 ;  /* 0x0000000000007941 */ /* 0x000fea0003800200 */
.L_x_6:
[----:B------:R-:W3:Y:S01]  /*03d0*/  LDCU.64 UR6, c[0x0][0x888] ;  /* 0x00011100ff0677ac */ /* 0x000ee20008000a00 */
[----:B------:R-:W-:Y:S02]  /*03e0*/  UISETP.EQ.U32.AND UP1, UPT, UR4, URZ, UPT ;  /* 0x000000ff0400728c */ /* 0x000fe4000bf22070 */
[----:B------:R-:W-:Y:S02]  /*03f0*/  UPLOP3.LUT UP2, UPT, UPT, UPT, UPT, 0x80, 0x8 ;  /* 0x000000000008789c */ /* 0x000fe40003f4f070 */
[----:B---3--:R-:W-:-:S04]  /*0400*/  UISETP.NE.U32.AND UP0, UPT, UR6, URZ, UPT ;  /* 0x000000ff0600728c */ /* 0x008fc8000bf05070 */
[----:B------:R-:W-:-:S04]  /*0410*/  UISETP.NE.AND.EX UP0, UPT, UR7, URZ, UPT, UP0 ;  /* 0x000000ff0700728c */ /* 0x000fc8000bf05300 */
[----:B------:R-:W-:-:S04]  /*0420*/  UISETP.EQ.OR.EX UP3, UPT, UR5, URZ, !UP0, UP1 ;  /* 0x000000ff0500728c */ /* 0x000fc8000c762710 */
[----:B------:R-:W-:-:S05]  /*0430*/  UP2UR UR50, UPR, URZ, 0x8 ;  /* 0x00000008ff327883 */ /* 0x000fca0008000000 */
[----:B------:R-:W-:Y:S07]  /*0440*/  BRA.U !UP3, `(.L_x_8) ;  /* 0x000000010b207547 */ /* 0x000fee000b800000 */
[----:B------:R-:W-:Y:S01]  /*0450*/  UISETP.NE.U32.AND UP2, UPT, UR4, URZ, UPT ;  /* 0x000000ff0400728c */ /* 0x000fe2000bf45070 */
[----:B-----5:R-:W-:Y:S01]  /*0460*/  FSETP.NEU.AND P0, PT, R35, RZ, PT ;  /* 0x000000ff2300720b */ /* 0x020fe20003f0d000 */
[----:B------:R-:W-:Y:S02]  /*0470*/  USEL UR4, URZ, 0xffffffff, UP0 ;  /* 0xffffffffff047887 */ /* 0x000fe40008000000 */
[----:B------:R-:W-:-:S10]  /*0480*/  UISETP.NE.AND.EX UP2, UPT, UR5, URZ, UPT, UP2 ;  /* 0x000000ff0500728c */ /* 0x000fd4000bf45320 */
[----:B------:R-:W-:Y:S01]  /*0490*/  VOTEU.ANY UP1, P0 ;  /* 0x0000000000ff7886 */ /* 0x000fe20000020100 */
[----:B------:R-:W-:-:S04]  /*04a0*/  @!UP2 USEL UR4, URZ, 0xffffffff, UP1 ;  /* 0xffffffffff04a887 */ /* 0x000fc80008800000 */
[----:B------:R-:W-:-:S04]  /*04b0*/  ULOP3.LUT UR4, UR4, 0x1, URZ, 0xc0, !UPT ;  /* 0x0000000104047892 */ /* 0x000fc8000f8ec0ff */
[----:B------:R-:W-:-:S11]  /*04c0*/  UISETP.NE.U32.AND UP2, UPT, UR4, 0x1, UPT ;  /* 0x000000010400788c */ /* 0x000fd6000bf45070 */
.L_x_8:
[----:B-1----:R-:W1:Y:S01]  /*04d0*/  SHFL.IDX PT, R2, R72, RZ, 0x1f ;  /* 0x00001fff48027589 */ /* 0x002e6200000e0000 */
[----:B------:R-:W-:-:S04]  /*04e0*/  UISETP.NE.AND UP1, UPT, UR8, 0x2, UPT ;  /* 0x000000020800788c */ /* 0x000fc8000bf25270 */
[----:B------:R-:W-:Y:S01]  /*04f0*/  USEL UR6, URZ, 0x1, UP1 ;  /* 0x00000001ff067887 */ /* 0x000fe20008800000 */
[----:B-1----:R-:W-:-:S13]  /*0500*/  ISETP.NE.AND P0, PT, R2, RZ, PT ;  /* 0x000000ff0200720c */ /* 0x002fda0003f05270 */
[----:B------:R-:W-:Y:S05]  /*0510*/  @P0 BRA `(.L_x_9) ;  /* 0x0000000000400947 */ /* 0x000fea0003800000 */
[----:B------:R-:W1:Y:S01]  /*0520*/  S2UR UR5, SR_CgaCtaId ;  /* 0x00000000000579c3 */ /* 0x000e620000008800 */
[----:B------:R-:W-:Y:S01]  /*0530*/  UMOV UR7, 0x400 ;  /* 0x0000040000077882 */ /* 0x000fe20000000000 */
[----:B------:R-:W-:Y:S01]  /*0540*/  UMOV UR4, 0x1 ;  /* 0x0000000100047882 */ /* 0x000fe20000000000 */
[----:B------:R-:W-:Y:S01]  /*0550*/  ELECT P0, URZ, PT ;  /* 0x0000000000ff782f */ /* 0x000fe20003800000 */
[----:B------:R-:W-:-:S04]  /*0560*/  UIADD3 UR10, UPT, UPT, -UR4, 0x100000, URZ ;  /* 0x00100000040a7890 */ /* 0x000fc8000fffe1ff */
[----:B------:R-:W-:Y:S02]  /*0570*/  USHF.L.U32 UR11, UR10, 0xb, URZ ;  /* 0x0000000b0a0b7899 */ /* 0x000fe400080006ff */
[----:B------:R-:W-:Y:S02]  /*0580*/  USHF.L.U32 UR10, UR10, 0x1, URZ ;  /* 0x000000010a0a7899 */ /* 0x000fe400080006ff */
[----:B-1----:R-:W-:Y:S01]  /*0590*/  ULEA UR5, UR5, UR7, 0x18 ;  /* 0x0000000705057291 */ /* 0x002fe2000f8ec0ff */
[----:B------:R-:W1:Y:S11]  /*05a0*/  FENCE.VIEW.ASYNC.S ;  /* 0x00000000000073c6 */ /* 0x000e760000000000 */
[----:B-1----:R1:W3:Y:S01]  /*05b0*/  SYNCS.EXCH.64 URZ, [UR5], UR10 ;  /* 0x0000000a05ff75b2 */ /* 0x0022e20008000100 */
[----:B------:R1:W4:Y:S01]  /*05c0*/  SYNCS.EXCH.64 URZ, [UR5+0x18], UR10 ;  /* 0x0000180a05ff75b2 */ /* 0x0003220008000100 */
[----:B------:R1:W1:Y:S01]  /*05d0*/  SYNCS.EXCH.64 URZ, [UR5+0x8], UR10 ;  /* 0x0000080a05ff75b2 */ /* 0x0002620008000100 */
[----:B------:R1:W1:Y:S01]  /*05e0*/  SYNCS.EXCH.64 URZ, [UR5+0x20], UR10 ;  /* 0x0000200a05ff75b2 */ /* 0x0002620008000100 */
[----:B------:R1:W1:Y:S01]  /*05f0*/  SYNCS.EXCH.64 URZ, [UR5+0x10], UR10 ;  /* 0x0000100a05ff75b2 */ /* 0x0002620008000100 */
[----:B------:R1:W1:Y:S01]  /*0600*/  SYNCS.EXCH.64 URZ, [UR5+0x28], UR10 ;  /* 0x0000280a05ff75b2 */ /* 0x0002620008000100 */
[----:B------:R-:W-:Y:S01]  /*0610*/  NOP ;  /* 0x0000000000007918 */ /* 0x000fe20000000000 */
.L_x_9:
[----:B------:R-:W2:Y:S01]  /*0620*/  SHFL.IDX PT, R2, R72, RZ, 0x1f ;  /* 0x00001fff48027589 */ /* 0x000ea200000e0000 */
[----:B------:R-:W-:Y:S01]  /*0630*/  NOP ;  /* 0x0000000000007918 */ /* 0x000fe20000000000 */
[----:B--2---:R-:W-:-:S13]  /*0640*/  ISETP.NE.AND P0, PT, R2, 0x1, PT ;  /* 0x000000010200780c */ /* 0x004fda0003f05270 */
[----:B------:R-:W-:Y:S05]  /*0650*/  @P0 BRA `(.L_x_10) ;  /* 0x0000000000580947 */ /* 0x000fea0003800000 */
[----:B------:R-:W2:Y:S01]  /*0660*/  S2UR UR7, SR_CgaCtaId ;  /* 0x00000000000779c3 */ /* 0x000ea20000008800 */
[----:B------:R-:W-:Y:S01]  /*0670*/  UMOV UR9, 0x400 ;  /* 0x0000040000097882 */ /* 0x000fe20000000000 */
[----:B-1----:R-:W-:Y:S01]  /*0680*/  UMOV UR5, 0x20 ;  /* 0x0000002000057882 */ /* 0x002fe20000000000 */
[----:B------:R-:W-:Y:S01]  /*0690*/  UMOV UR4, 0x80 ;  /* 0x0000008000047882 */ /* 0x000fe20000000000 */
[----:B------:R-:W-:-:S04]  /*06a0*/  UIADD3 UR10, UPT, UPT, -UR5, 0x100000, URZ ;  /* 0x00100000050a7890 */ /* 0x000fc8000fffe1ff */
[----:B------:R-:W-:Y:S02]  /*06b0*/  USHF.L.U32 UR11, UR10, 0xb, URZ ;  /* 0x0000000b0a0b7899 */ /* 0x000fe400080006ff */
[----:B------:R-:W-:Y:S02]  /*06c0*/  USHF.L.U32 UR10, UR10, 0x1, URZ ;  /* 0x000000010a0a7899 */ /* 0x000fe400080006ff */
[----:B------:R-:W-:-:S04]  /*06d0*/  UIADD3 UR4, UPT, UPT, -UR4, 0x100000, URZ ;  /* 0x0010000004047890 */ /* 0x000fc8000fffe1ff */
[----:B------:R-:W-:Y:S02]  /*06e0*/  USHF.L.U32 UR5, UR4, 0xb, URZ ;  /* 0x0000000b04057899 */ /* 0x000fe400080006ff */
[----:B------:R-:W-:Y:S01]  /*06f0*/  USHF.L.U32 UR4, UR4, 0x1, URZ ;  /* 0x0000000104047899 */ /* 0x000fe200080006ff */
[----:B------:R-:W-:Y:S01]  /*0700*/  ELECT P0, URZ, PT ;  /* 0x0000000000ff782f */ /* 0x000fe20003800000 */
[----:B--2---:R-:W-:Y:S01]  /*0710*/  ULEA UR7, UR7, UR9, 0x18 ;  /* 0x0000000907077291 */ /* 0x004fe2000f8ec0ff */
[----:B------:R-:W1:Y:S11]  /*0720*/  FENCE.VIEW.ASYNC.S ;  /* 0x00000000000073c6 */ /* 0x000e760000000000 */
[----:B-1----:R2:W1:Y:S01]  /*0730*/  SYNCS.EXCH.64 URZ, [UR7+0x30], UR10 ;  /* 0x0000300a07ff75b2 */ /* 0x0024620008000100 */
[----:B------:R2:W1:Y:S01]  /*0740*/  SYNCS.EXCH.64 URZ, [UR7+0x50], UR4 ;  /* 0x0000500407ff75b2 */ /* 0x0004620008000100 */
[----:B------:R2:W1:Y:S01]  /*0750*/  SYNCS.EXCH.64 URZ, [UR7+0x38], UR10 ;  /* 0x0000380a07ff75b2 */ /* 0x0004620008000100 */
[----:B------:R2:W1:Y:S01]  /*0760*/  SYNCS.EXCH.64 URZ, [UR7+0x58], UR4 ;  /* 0x0000580407ff75b2 */ /* 0x0004620008000100 */
[----:B------:R2:W1:Y:S01]  /*0770*/  SYNCS.EXCH.64 URZ, [UR7+0x40], UR10 ;  /* 0x0000400a07ff75b2 */ /* 0x0004620008000100 */
[----:B------:R2:W1:Y:S01]  /*0780*/  SYNCS.EXCH.64 URZ, [UR7+0x60], UR4 ;  /* 0x0000600407ff75b2 */ /* 0x0004620008000100 */
[----:B------:R2:W1:Y:S01]  /*0790*/  SYNCS.EXCH.64 URZ, [UR7+0x48], UR10 ;  /* 0x0000480a07ff75b2 */ /* 0x0004620008000100 */
[----:B------:R2:W1:Y:S02]  /*07a0*/  SYNCS.EXCH.64 URZ, [UR7+0x68], UR4 ;  /* 0x0000680407ff75b2 */ /* 0x0004640008000100 */
[----:B--2---:R-:W-:Y:S01]  /*07b0*/  NOP ;  /* 0x0000000000007918 */ /* 0x004fe20000000000 */
.L_x_10:
[----:B------:R-:W2:Y:S01]  /*07c0*/  SHFL.IDX PT, R2, R72, RZ, 0x1f ;  /* 0x00001fff48027589 */ /* 0x000ea200000e0000 */
[----:B------:R-:W-:Y:S01]  /*07d0*/  NOP ;  /* 0x0000000000007918 */ /* 0x000fe20000000000 */
[----:B--2---:R-:W-:-:S13]  /*07e0*/  ISETP.NE.AND P0, PT, R2, 0x3, PT ;  /* 0x000000030200780c */ /* 0x004fda0003f05270 */
[----:B------:R-:W-:Y:S05]  /*07f0*/  @P0 BRA `(.L_x_11) ;  /* 0x0000000000300947 */ /* 0x000fea0003800000 */
[----:B-1----:R-:W1:Y:S01]  /*0800*/  S2UR UR5, SR_CgaCtaId ;  /* 0x00000000000579c3 */ /* 0x002e620000008800 */
        /* <DEDUP_REMOVED lines=8> */
[----:B-1----:R2:W1:Y:S01]  /*0890*/  SYNCS.EXCH.64 URZ, [UR5+0x70], UR10 ;  /* 0x0000700a05ff75b2 */ /* 0x0024620008000100 */
[----:B------:R2:W1:Y:S02]  /*08a0*/  SYNCS.EXCH.64 URZ, [UR5+0x78], UR10 ;  /* 0x0000780a05ff75b2 */ /* 0x0004640008000100 */
[----:B--2---:R-:W-:Y:S01]  /*08b0*/  NOP ;  /* 0x0000000000007918 */ /* 0x004fe20000000000 */
.L_x_11:
[----:B------:R-:W2:Y:S01]  /*08c0*/  SHFL.IDX PT, R2, R72, RZ, 0x1f ;  /* 0x00001fff48027589 */ /* 0x000ea200000e0000 */
[----:B------:R-:W-:Y:S01]  /*08d0*/  NOP ;  /* 0x0000000000007918 */ /* 0x000fe20000000000 */
[----:B--2---:R-:W-:-:S13]  /*08e0*/  ISETP.NE.AND P0, PT, R2, 0x4, PT ;  /* 0x000000040200780c */ /* 0x004fda0003f05270 */
[----:B------:R-:W-:Y:S05]  /*08f0*/  @P0 BRA `(.L_x_12) ;  /* 0x00000000004c0947 */ /* 0x000fea0003800000 */
[----:B-1----:R-:W1:Y:S01]  /*0900*/  S2UR UR5, SR_CgaCtaId ;  /* 0x00000000000579c3 */ /* 0x002e620000008800 */
[----:B------:R-:W-:Y:S01]  /*0910*/  UMOV UR9, 0x100 ;  /* 0x0000010000097882 */ /* 0x000fe20000000000 */
[----:B------:R-:W-:Y:S01]  /*0920*/  UMOV UR7, 0x400 ;  /* 0x0000040000077882 */ /* 0x000fe20000000000 */
[----:B------:R-:W-:Y:S01]  /*0930*/  USEL UR9, UR9, 0xe0, UP2 ;  /* 0x000000e009097887 */ /* 0x000fe20009000000 */
[----:B------:R-:W-:Y:S01]  /*0940*/  UMOV UR4, 0x1 ;  /* 0x0000000100047882 */ /* 0x000fe20000000000 */
[----:B------:R-:W-:Y:S01]  /*0950*/  ELECT P0, URZ, PT ;  /* 0x0000000000ff782f */ /* 0x000fe20003800000 */
[----:B------:R-:W-:-:S04]  /*0960*/  UIADD3 UR10, UPT, UPT, -UR4, 0x100000, URZ ;  /* 0x00100000040a7890 */ /* 0x000fc8000fffe1ff */
[----:B------:R-:W-:Y:S02]  /*0970*/  USHF.L.U32 UR11, UR10, 0xb, URZ ;  /* 0x0000000b0a0b7899 */ /* 0x000fe400080006ff */
[----:B------:R-:W-:Y:S02]  /*0980*/  USHF.L.U32 UR10, UR10, 0x1, URZ ;  /* 0x000000010a0a7899 */ /* 0x000fe400080006ff */
[----:B------:R-:W-:-:S04]  /*0990*/  UIADD3 UR12, UPT, UPT, -UR9, 0x100000, URZ ;  /* 0x00100000090c7890 */ /* 0x000fc8000fffe1ff */
[----:B------:R-:W-:Y:S02]  /*09a0*/  USHF.L.U32 UR13, UR12, 0xb, URZ ;  /* 0x0000000b0c0d7899 */ /* 0x000fe400080006ff */
[----:B------:R-:W-:Y:S02]  /*09b0*/  USHF.L.U32 UR12, UR12, 0x1, URZ ;  /* 0x000000010c0c7899 */ /* 0x000fe400080006ff */
[----:B-1----:R-:W-:Y:S01]  /*09c0*/  ULEA UR5, UR5, UR7, 0x18 ;  /* 0x0000000705057291 */ /* 0x002fe2000f8ec0ff */
[----:B------:R-:W1:Y:S11]  /*09d0*/  FENCE.VIEW.ASYNC.S ;  /* 0x00000000000073c6 */ /* 0x000e760000000000 */
[----:B-1----:R2:W1:Y:S01]  /*09e0*/  SYNCS.EXCH.64 URZ, [UR5+0x80], UR10 ;  /* 0x0000800a05ff75b2 */ /* 0x0024620008000100 */
[----:B------:R2:W1:Y:S01]  /*09f0*/  SYNCS.EXCH.64 URZ, [UR5+0x90], UR12 ;  /* 0x0000900c05ff75b2 */ /* 0x0004620008000100 */
[----:B------:R2:W1:Y:S01]  /*0a00*/  SYNCS.EXCH.64 URZ, [UR5+0x88], UR10 ;  /* 0x0000880a05ff75b2 */ /* 0x0004620008000100 */
[----:B------:R2:W1:Y:S02]  /*0a10*/  SYNCS.EXCH.64 URZ, [UR5+0x98], UR12 ;  /* 0x0000980c05ff75b2 */ /* 0x0004640008000100 */
[----:B--2---:R-:W-:Y:S01]  /*0a20*/  NOP ;  /* 0x0000000000007918 */ /* 0x004fe20000000000 */
.L_x_12:
        /* <DEDUP_REMOVED lines=26> */
.L_x_13:
        /* <DEDUP_REMOVED lines=18> */
.L_x_14:
[----:B-1----:R-:W1:Y:S01]  /*0cf0*/  S2UR UR5, SR_CTAID.X ;  /* 0x00000000000579c3 */ /* 0x002e620000002500 */
[----:B------:R-:W-:-:S05]  /*0d00*/  CS2R.32 R68, SR_CgaSize ;  /* 0x0000000000447805 */ /* 0x000fca0000008a00 */
[----:B------:R-:W-:-:S05]  /*0d10*/  IMAD R68, R68, -0xa0, RZ ;  /* 0xffffff6044447824 */ /* 0x000fca00078e02ff */
[----:B------:R-:W-:-:S14]  /*0d20*/  R2UR UR9, R68 ;  /* 0x00000000440972ca */ /* 0x000fdc00000e0000 */
[----:B------:R-:W2:Y:S01]  /*0d30*/  LDCU UR9, c[0x0][UR9+0x2b0] ;  /* 0x00005600090977ac */ /* 0x000ea20008000800 */
[----:B------:R-:W-:Y:S01]  /*0d40*/  NOP ;  /* 0x0000000000007918 */ /* 0x000fe20000000000 */
[----:B------:R-:W-:-:S05]  /*0d50*/  CS2R.32 R68, SR_CgaSize ;  /* 0x0000000000447805 */ /* 0x000fca0000008a00 */
[----:B------:R-:W-:-:S05]  /*0d60*/  IMAD R68, R68, -0xa0, RZ ;  /* 0xffffff6044447824 */ /* 0x000fca00078e02ff */
[----:B------:R-:W-:-:S14]  /*0d70*/  R2UR UR7, R68 ;  /* 0x00000000440772ca */ /* 0x000fdc00000e0000 */
[----:B------:R-:W3:Y:S01]  /*0d80*/  LDCU UR7, c[0x0][UR7+0x2b4] ;  /* 0x00005680070777ac */ /* 0x000ee20008000800 */
[----:B------:R-:W4:Y:S08]  /*0d90*/  S2UR UR4, SR_CTAID.Y ;  /* 0x00000000000479c3 */ /* 0x000f300000002600 */
[----:B------:R-:W3:Y:S01]  /*0da0*/  LDC R9, c[0x0][0xb24] ;  /* 0x0002c900ff097b82 */ /* 0x000ee20000000800 */
[----:B-1----:R-:W-:-:S02]  /*0db0*/  I2FP.F32.U32 R4, UR5 ;  /* 0x0000000500047c45 */ /* 0x002fc40008201000 */
[----:B------:R-:W-:-:S05]  /*0dc0*/  CS2R.32 R5, SR_CgaSize ;  /* 0x0000000000057805 */ /* 0x000fca0000008a00 */
[----:B------:R-:W-:-:S06]  /*0dd0*/  IMAD R5, R5, -0xa0, RZ ;  /* 0xffffff6005057824 */ /* 0x000fcc00078e02ff */
[----:B------:R-:W1:Y:S01]  /*0de0*/  LDC R5, c[0x0][R5+0x2a0] ;  /* 0x0000a80005057b82 */ /* 0x000e620000000800 */
[----:B------:R-:W-:Y:S01]  /*0df0*/  MOV R21, UR5 ;  /* 0x0000000500157c02 */ /* 0x000fe20008000f00 */
[----:B--2---:R-:W-:Y:S01]  /*0e00*/  FMUL R4, R4, UR9 ;  /* 0x0000000904047c20 */ /* 0x004fe20008400000 */
[----:B----4-:R-:W-:Y:S02]  /*0e10*/  I2FP.F32.U32 R2, UR4 ;  /* 0x0000000400027c45 */ /* 0x010fe40008201000 */
[----:B------:R-:W-:-:S05]  /*0e20*/  CS2R.32 R3, SR_CgaSize ;  /* 0x0000000000037805 */ /* 0x000fca0000008a00 */
[----:B------:R-:W-:-:S06]  /*0e30*/  IMAD R3, R3, -0xa0, RZ ;  /* 0xffffff6003037824 */ /* 0x000fcc00078e02ff */
[----:B------:R-:W2:Y:S01]  /*0e40*/  LDC R3, c[0x0][R3+0x2a4] ;  /* 0x0000a90003037b82 */ /* 0x000ea20000000800 */
[----:B------:R-:W4:Y:S01]  /*0e50*/  F2I.U32.TRUNC.NTZ R68, R4 ;  /* 0x0000000400447305 */ /* 0x000f22000020f000 */
[----:B------:R-:W-:Y:S01]  /*0e60*/  MOV R20, UR4 ;  /* 0x0000000400147c02 */ /* 0x000fe20008000f00 */
[----:B---3--:R-:W-:-:S05]  /*0e70*/  FMUL R2, R2, UR7 ;  /* 0x0000000702027c20 */ /* 0x008fca0008400000 */
[----:B------:R-:W-:Y:S01]  /*0e80*/  BAR.SYNC.DEFER_BLOCKING 0x0 ;  /* 0x0000000000007b1d */ /* 0x000fe20000010000 */
[----:B------:R-:W-:-:S05]  /*0e90*/  ISETP.GE.AND P0, PT, R9, 0x1, PT ;  /* 0x000000010900780c */ /* 0x000fca0003f06270 */
[----:B------:R-:W3:Y:S02]  /*0ea0*/  F2I.U32.TRUNC.NTZ R66, R2 ;  /* 0x0000000200427305 */ /* 0x000ee4000020f000 */
[----:B------:R-:W2:Y:S01]  /*0eb0*/  S2UR UR36, SR_CTAID.Z ;  /* 0x00000000002479c3 */ /* 0x000ea20000002700 */
[----:B----4-:R-:W-:-:S05]  /*0ec0*/  IADD3 R68, PT, PT, -R68, RZ, RZ ;  /* 0x000000ff44447210 */ /* 0x010fca0007ffe1ff */
[----:B-1----:R-:W-:Y:S01]  /*0ed0*/  IMAD R68, R5, R68, UR5 ;  /* 0x0000000505447e24 */ /* 0x002fe2000f8e0244 */
[----:B---3--:R-:W-:-:S05]  /*0ee0*/  IADD3 R66, PT, PT, -R66, RZ, RZ ;  /* 0x000000ff42427210 */ /* 0x008fca0007ffe1ff */
[----:B--2---:R-:W-:Y:S01]  /*0ef0*/  IMAD R66, R3, R66, UR4 ;  /* 0x0000000403427e24 */ /* 0x004fe2000f8e0242 */
[----:B------:R-:W-:Y:S06]  /*0f00*/  @!P0 BRA `(.L_x_15) ;  /* 0x0000000000b88947 */ /* 0x000fec0003800000 */
[----:B------:R-:W1:Y:S01]  /*0f10*/  LDC.64 R4, c[0x0][0xb18] ;  /* 0x0002c600ff047b82 */ /* 0x000e620000000a00 */
[----:B------:R-:W-:-:S07]  /*0f20*/  ISETP.NE.AND P0, PT, R9, 0x1, PT ;  /* 0x000000010900780c */ /* 0x000fce0003f05270 */
[----:B------:R-:W2:Y:S08]  /*0f30*/  LDC R10, c[0x0][0xb0c] ;  /* 0x0002c300ff0a7b82 */ /* 0x000eb00000000800 */
[----:B------:R-:W3:Y:S08]  /*0f40*/  LDC R11, c[0x0][0x370] ;  /* 0x0000dc00ff0b7b82 */ /* 0x000ef00000000800 */
[----:B------:R-:W4:Y:S01]  /*0f50*/  LDC R12, c[0x0][0x374] ;  /* 0x0000dd00ff0c7b82 */ /* 0x000f220000000800 */
[----:B-1----:R-:W-:-:S07]  /*0f60*/  ISETP.NE.AND P1, PT, R4, 0x1, PT ;  /* 0x000000010400780c */ /* 0x002fce0003f25270 */
[----:B------:R-:W3:Y:S01]  /*0f70*/  LDC.64 R6, c[0x0][0xb10] ;  /* 0x0002c400ff067b82 */ /* 0x000ee20000000a00 */
[----:B--2---:R-:W-:-:S07]  /*0f80*/  ISETP.NE.AND P2, PT, R10, 0x1, PT ;  /* 0x000000010a00780c */ /* 0x004fce0003f45270 */
[----:B------:R-:W1:Y:S08]  /*0f90*/  LDC R8, c[0x0][0xb20] ;  /* 0x0002c800ff087b82 */ /* 0x000e700000000800 */
[----:B------:R-:W2:Y:S01]  /*0fa0*/  LDC.64 R2, c[0x0][0xb28] ;  /* 0x0002ca00ff027b82 */ /* 0x000ea20000000a00 */
[----:B----4-:R-:W-:-:S04]  /*0fb0*/  IMAD.HI.U32 R13, R12, R5, RZ ;  /* 0x000000050c0d7227 */ /* 0x010fc800078e00ff */
[----:B------:R-:W-:-:S04]  /*0fc0*/  IMAD.HI.U32 R5, R20, R5, RZ ;  /* 0x0000000514057227 */ /* 0x000fc800078e00ff */
[----:B---3--:R-:W-:-:S04]  /*0fd0*/  IMAD.HI.U32 R14, R11, R6, RZ ;  /* 0x000000060b0e7227 */ /* 0x008fc800078e00ff */
[C---:B------:R-:W-:Y:S01]  /*0fe0*/  IMAD.HI.U32 R16, R21.reuse, R6, RZ ;  /* 0x0000000615107227 */ /* 0x040fe200078e00ff */
[-C--:B------:R-:W-:Y:S02]  /*0ff0*/  @P2 SHF.R.U32.HI R11, RZ, R7.reuse, R14 ;  /* 0x00000007ff0b2219 */ /* 0x080fe4000001160e */
[-C--:B-1----:R-:W-:Y:S02]  /*1000*/  @P1 SHF.R.U32.HI R12, RZ, R8.reuse, R13 ;  /* 0x00000008ff0c1219 */ /* 0x082fe4000001160d */
[----:B------:R-:W-:Y:S02]  /*1010*/  SHF.R.U32.HI R5, RZ, R8, R5 ;  /* 0x00000008ff057219 */ /* 0x000fe40000011605 */
[----:B------:R-:W-:Y:S02]  /*1020*/  SHF.R.U32.HI R16, RZ, R7, R16 ;  /* 0x00000007ff107219 */ /* 0x000fe40000011610 */
[----:B------:R-:W-:Y:S01]  /*1030*/  SEL R5, R20, R5, !P1 ;  /* 0x0000000514057207 */ /* 0x000fe20004800000 */
[----:B--2---:R-:W-:Y:S01]  /*1040*/  IMAD.HI.U32 R14, R12, R2, RZ ;  /* 0x000000020c0e7227 */ /* 0x004fe200078e00ff */
[----:B------:R-:W-:-:S02]  /*1050*/  SEL R7, R21, R16, !P2 ;  /* 0x0000001015077207 */ /* 0x000fc40005000000 */
[----:B------:R-:W-:Y:S01]  /*1060*/  IADD3 R13, PT, PT, -R5, RZ, RZ ;  /* 0x000000ff050d7210 */ /* 0x000fe20007ffe1ff */
[----:B------:R-:W-:Y:S01]  /*1070*/  IMAD.HI.U32 R6, R11, R2, RZ ;  /* 0x000000020b067227 */ /* 0x000fe200078e00ff */
[----:B------:R-:W-:-:S03]  /*1080*/  @P0 SHF.R.U32.HI R12, RZ, R3, R14 ;  /* 0x00000003ff0c0219 */ /* 0x000fc6000001160e */
[----:B------:R-:W-:Y:S01]  /*1090*/  IMAD R13, R4, R13, R20 ;  /* 0x0000000d040d7224 */ /* 0x000fe200078e0214 */
[----:B------:R-:W-:Y:S01]  /*10a0*/  @P0 SHF.R.U32.HI R11, RZ, R3, R6 ;  /* 0x00000003ff0b0219 */ /* 0x000fe20000011606 */
[----:B------:R-:W-:-:S04]  /*10b0*/  IMAD R12, R12, R9, RZ ;  /* 0x000000090c0c7224 */ /* 0x000fc800078e02ff */
[----:B------:R-:W-:Y:S01]  /*10c0*/  IMAD R6, R11, R9, RZ ;  /* 0x000000090b067224 */ /* 0x000fe200078e02ff */
[----:B------:R-:W-:-:S04]  /*10d0*/  ISETP.GE.AND P1, PT, R5, R12, PT ;  /* 0x0000000c0500720c */ /* 0x000fc80003f26270 */
[----:B------:R-:W-:Y:S01]  /*10e0*/  ISETP.GE.OR P1, PT, R7, R6, P1 ;  /* 0x000000060700720c */ /* 0x000fe20000f26670 */
[----:B------:R-:W-:-:S05]  /*10f0*/  IMAD.HI.U32 R6, R5, R2, RZ ;  /* 0x0000000205067227 */ /* 0x000fca00078e00ff */
[----:B------:R-:W-:-:S04]  /*1100*/  SHF.R.U32.HI R6, RZ, R3, R6 ;  /* 0x00000003ff067219 */ /* 0x000fc80000011606 */
[----:B------:R-:W-:-:S03]  /*1110*/  SEL R6, R5, R6, !P0 ;  /* 0x0000000605067207 */ /* 0x000fc60004000000 */
[----:B------:R-:W-:Y:S01]  /*1120*/  @!P1 IMAD.HI.U32 R8, R7, R2, RZ ;  /* 0x0000000207089227 */ /* 0x000fe200078e00ff */
[----:B------:R-:W-:-:S04]  /*1130*/  IADD3 R2, PT, PT, -R6, RZ, RZ ;  /* 0x000000ff06027210 */ /* 0x000fc80007ffe1ff */
[----:B------:R-:W-:Y:S01]  /*1140*/  @!P1 SHF.R.U32.HI R8, RZ, R3, R8 ;  /* 0x00000003ff089219 */ /* 0x000fe20000011608 */
[----:B------:R-:W-:-:S03]  /*1150*/  IMAD R2, R9, R2, R5 ;  /* 0x0000000209027224 */ /* 0x000fc600078e0205 */
[----:B------:R-:W-:-:S05]  /*1160*/  @!P1 SEL R3, R7, R8, !P0 ;  /* 0x0000000807039207 */ /* 0x000fca0004000000 */
[--C-:B------:R-:W-:Y:S02]  /*1170*/  @!P1 IMAD.IADD R6, R6, 0x1, -R3.reuse ;  /* 0x0000000106069824 */ /* 0x100fe400078e0a03 */
[----:B------:R-:W-:Y:S01]  /*1180*/  @!P1 IMAD R3, R2, R11, R3 ;  /* 0x0000000b02039224 */ /* 0x000fe200078e0203 */
[----:B------:R-:W-:Y:S01]  /*1190*/  IADD3 R2, PT, PT, -R7, RZ, RZ ;  /* 0x000000ff07027210 */ /* 0x000fe20007ffe1ff */
[----:B------:R-:W-:Y:S02]  /*11a0*/  @!P1 IMAD R5, R6, R9, R7 ;  /* 0x0000000906059224 */ /* 0x000fe400078e0207 */
[----:B------:R-:W-:Y:S02]  /*11b0*/  @!P1 IMAD.MOV.U32 R7, RZ, RZ, R3 ;  /* 0x000000ffff079224 */ /* 0x000fe400078e0003 */
[----:B------:R-:W-:Y:S02]  /*11c0*/  IMAD R2, R10, R2, R21 ;  /* 0x000000020a027224 */ /* 0x000fe400078e0215 */
[----:B------:R-:W-:-:S02]  /*11d0*/  IMAD R20, R5, R4, R13 ;  /* 0x0000000405147224 */ /* 0x000fc400078e020d */
[----:B------:R-:W-:Y:S02]  /*11e0*/  IMAD R21, R7, R10, R2 ;  /* 0x0000000a07157224 */ /* 0x000fe400078e0202 */
.L_x_15:
[----:B------:R-:W1:Y:S01]  /*11f0*/  LDCU UR4, c[0x0][0xb30] ;  /* 0x00016600ff0477ac */ /* 0x000e620008000800 */
[----:B------:R-:W2:Y:S08]  /*1200*/  S2UR UR37, SR_CgaCtaId ;  /* 0x00000000002579c3 */ /* 0x000eb00000008800 */
[----:B------:R-:W3:Y:S01]  /*1210*/  LDC R26, c[0x0][0xb24] ;  /* 0x0002c900ff1a7b82 */ /* 0x000ee20000000800 */
[----:B-1----:R-:W-:-:S09]  /*1220*/  UISETP.NE.AND UP1, UPT, UR4, 0x1, UPT ;  /* 0x000000010400788c */ /* 0x002fd2000bf25270 */
[----:B--2---:R-:W-:Y:S05]  /*1230*/  BRA.U UP1, `(.L_x_16) ;  /* 0x0000000101407547 */ /* 0x004fea000b800000 */
[----:B------:R-:W1:Y:S08]  /*1240*/  LDC.64 R4, c[0x0][0xb10] ;  /* 0x0002c400ff047b82 */ /* 0x000e700000000a00 */
[----:B------:R-:W2:Y:S08]  /*1250*/  LDC.64 R2, c[0x0][0xb18] ;  /* 0x0002c600ff027b82 */ /* 0x000eb00000000a00 */
[----:B------:R-:W4:Y:S08]  /*1260*/  LDC R6, c[0x0][0xb20] ;  /* 0x0002c800ff067b82 */ /* 0x000f300000000800 */
[----:B------:R-:W3:Y:S01]  /*1270*/  LDC R8, c[0x0][0xb0c] ;  /* 0x0002c300ff087b82 */ /* 0x000ee20000000800 */
[----:B-1----:R-:W-:-:S05]  /*1280*/  IMAD.HI.U32 R4, R21, R4, RZ ;  /* 0x0000000415047227 */ /* 0x002fca00078e00ff */
[----:B------:R-:W-:Y:S01]  /*1290*/  SHF.R.U32.HI R4, RZ, R5, R4 ;  /* 0x00000005ff047219 */ /* 0x000fe20000011604 */
[----:B--2---:R-:W-:Y:S01]  /*12a0*/  IMAD.HI.U32 R3, R20, R3, RZ ;  /* 0x0000000314037227 */ /* 0x004fe200078e00ff */
[----:B------:R-:W-:-:S04]  /*12b0*/  ISETP.NE.AND P0, PT, R2, 0x1, PT ;  /* 0x000000010200780c */ /* 0x000fc80003f05270 */
[----:B----4-:R-:W-:-:S04]  /*12c0*/  SHF.R.U32.HI R3, RZ, R6, R3 ;  /* 0x00000006ff037219 */ /* 0x010fc80000011603 */
[----:B------:R-:W-:Y:S02]  /*12d0*/  SEL R3, R20, R3, !P0 ;  /* 0x0000000314037207 */ /* 0x000fe40004000000 */
[----:B---3--:R-:W-:-:S04]  /*12e0*/  ISETP.NE.AND P1, PT, R8, 0x1, PT ;  /* 0x000000010800780c */ /* 0x008fc80003f25270 */
[----:B------:R-:W-:-:S05]  /*12f0*/  SEL R4, R21, R4, !P1 ;  /* 0x0000000415047207 */ /* 0x000fca0004800000 */
[----:B------:R-:W-:Y:S02]  /*1300*/  IMAD.IADD R5, R3, 0x1, -R4 ;  /* 0x0000000103057824 */ /* 0x000fe400078e0a04 */
[----:B------:R-:W-:Y:S02]  /*1310*/  IMAD.IADD R3, R4, 0x1, -R3 ;  /* 0x0000000104037824 */ /* 0x000fe400078e0a03 */
[----:B------:R-:W-:Y:S02]  /*1320*/  IMAD R21, R5, R8, R21 ;  /* 0x0000000805157224 */ /* 0x000fe400078e0215 */
[----:B------:R-:W-:-:S07]  /*1330*/  IMAD R20, R3, R2, R20 ;  /* 0x0000000203147224 */ /* 0x000fce00078e0214 */
.L_x_16:
[----:B------:R-:W-:Y:S01]  /*1340*/  BAR.SYNC.DEFER_BLOCKING 0x0 ;  /* 0x0000000000007b1d */ /* 0x000fe20000010000 */
[----:B------:R-:W-:Y:S01]  /*1350*/  UISETP.NE.AND UP1, UPT, UR8, 0x2, UPT ;  /* 0x000000020800788c */ /* 0x000fe2000bf25270 */
[----:B------:R-:W-:Y:S02]  /*1360*/  ISETP.NE.OR P5, PT, R0, 0x2, !P5 ;  /* 0x000000020000780c */ /* 0x000fe40006fa5670 */
[----:B------:R-:W-:-:S06]  /*1370*/  LOP3.LUT R2, R80, 0x1f, RZ, 0xc0, !PT ;  /* 0x0000001f50027812 */ /* 0x000fcc00078ec0ff */
[----:B------:R-:W-:Y:S05]  /*1380*/  BRA.U UP1, `(.L_x_17) ;  /* 0x00000011018c7547 */ /* 0x000fea000b800000 */
[----:B------:R-:W1:Y:S01]  /*1390*/  LDCU UR13, c[0x0][0x38c] ;  /* 0x00007180ff0d77ac */ /* 0x000e620008000800 */
[----:B------:R-:W2:Y:S01]  /*13a0*/  LDC R9, c[0x0][0x370] ;  /* 0x0000dc00ff097b82 */ /* 0x000ea20000000800 */
[----:B------:R-:W-:Y:S01]  /*13b0*/  PLOP3.LUT P1, PT, PT, PT, UP2, 0x80, 0x8 ;  /* 0x000000000008781c */ /* 0x000fe20003f2f028 */
[----:B------:R-:W-:Y:S01]  /*13c0*/  HFMA2 R12, -RZ, RZ, 0, 0 ;  /* 0x00000000ff0c7431 */ /* 0x000fe200000001ff */
[----:B------:R-:W-:Y:S01]  /*13d0*/  ISETP.EQ.OR P4, PT, R2, RZ, P5 ;  /* 0x000000ff0200720c */ /* 0x000fe20002f82670 */
[----:B------:R-:W-:Y:S01]  /*13e0*/  IMAD.MOV.U32 R15, RZ, RZ, 0x1 ;  /* 0x00000001ff0f7424 */ /* 0x000fe200078e00ff */
[----:B------:R-:W-:Y:S01]  /*13f0*/  PLOP3.LUT P1, PT, P1, PT, PT, 0x8, 0x80 ;  /* 0x000000000080781c */ /* 0x000fe20000f2e170 */
[----:B------:R-:W-:Y:S01]  /*1400*/  IMAD.MOV.U32 R14, RZ, RZ, RZ ;  /* 0x000000ffff0e7224 */ /* 0x000fe200078e00ff */
[----:B------:R-:W-:Y:S01]  /*1410*/  MOV R8, 0x1 ;  /* 0x0000000100087802 */ /* 0x000fe20000000f00 */
[----:B------:R-:W4:Y:S01]  /*1420*/  LDC R0, c[0x0][0x374] ;  /* 0x0000dd00ff007b82 */ /* 0x000f220000000800 */
[----:B------:R-:W-:Y:S01]  /*1430*/  IMAD.MOV.U32 R10, RZ, RZ, RZ ;  /* 0x000000ffff0a7224 */ /* 0x000fe200078e00ff */
[----:B------:R-:W2:Y:S01]  /*1440*/  LDCU.64 UR22, c[0x0][0x348] ;  /* 0x00006900ff1677ac */ /* 0x000ea20008000a00 */
[----:B------:R-:W-:Y:S01]  /*1450*/  UMOV UR6, URZ ;  /* 0x000000ff00067c82 */ /* 0x000fe20008000000 */
[----:B-1----:R-:W-:-:S04]  /*1460*/  UIADD3 UR5, UPT, UPT, UR13, 0x3f, URZ ;  /* 0x0000003f0d057890 */ /* 0x002fc8000fffe0ff */
[----:B------:R-:W-:-:S04]  /*1470*/  USHF.R.S32.HI UR4, URZ, 0x1f, UR5 ;  /* 0x0000001fff047899 */ /* 0x000fc80008011405 */
[----:B------:R-:W-:-:S04]  /*1480*/  ULEA.HI UR4, UR4, UR5, URZ, 0x6 ;  /* 0x0000000504047291 */ /* 0x000fc8000f8f30ff */
[----:B------:R-:W-:Y:S02]  /*1490*/  USHF.R.S32.HI UR15, URZ, 0x6, UR4 ;  /* 0x00000006ff0f7899 */ /* 0x000fe40008011404 */
[----:B------:R-:W-:Y:S02]  /*14a0*/  UIADD3 UR4, UPT, UPT, UR13, -0x1, URZ ;  /* 0xffffffff0d047890 */ /* 0x000fe4000fffe0ff */
[----:B------:R-:W-:Y:S02]  /*14b0*/  UISETP.LT.U32.AND UP0, UPT, UR15, 0x3, UPT ;  /* 0x000000030f00788c */ /* 0x000fe4000bf01070 */
[----:B------:R-:W-:Y:S02]  /*14c0*/  UISETP.GE.U32.AND UP1, UPT, UR4, -0x7f, UPT ;  /* 0xffffff810400788c */ /* 0x000fe4000bf26070 */
[----:B------:R-:W-:Y:S02]  /*14d0*/  USEL UR14, UR15, 0x3, UP0 ;  /* 0x000000030f0e7887 */ /* 0x000fe40008000000 */
[----:B------:R-:W-:-:S02]  /*14e0*/  UIADD3 UR13, UPT, UPT, UR13, 0x7e, URZ ;  /* 0x0000007e0d0d7890 */ /* 0x000fc4000fffe0ff */
[----:B------:R-:W-:Y:S02]  /*14f0*/  UIADD3 UR5, UPT, UPT, UR14, -0x1, URZ ;  /* 0xffffffff0e057890 */ /* 0x000fe4000fffe0ff */
[----:B------:R-:W-:-:S03]  /*1500*/  UIADD3 UR7, UPT, UPT, UR15, -UR14, URZ ;  /* 0x8000000e0f077290 */ /* 0x000fc6000fffe0ff */
[----:B------:R-:W-:-:S04]  /*1510*/  @UP1 UIADD3 UR5, UPT, UPT, UR14, URZ, URZ ;  /* 0x000000ff0e051290 */ /* 0x000fc8000fffe0ff */
[----:B--2---:R-:W-:-:S12]  /*1520*/  UIADD3 UR5, UPT, UPT, UR5, 0x1, URZ ;  /* 0x0000000105057890 */ /* 0x004fd8000fffe0ff */
.L_x_35:
[----:B------:R-:W-:Y:S01]  /*1530*/  UISETP.NE.AND UP0, UPT, UR37, URZ, UPT ;  /* 0x000000ff2500728c */ /* 0x000fe2000bf05270 */
[----:B------:R-:W1:Y:S08]  /*1540*/  S2UR UR37, SR_CgaCtaId ;  /* 0x00000000002579c3 */ /* 0x000e700000008800 */
[----:B------:R-:W-:Y:S05]  /*1550*/  BRA.U UP0, `(.L_x_18) ;  /* 0x0000000100347547 */ /* 0x000fea000b800000 */
[----:B------:R-:W2:Y:S01]  /*1560*/  S2R R2, SR_CgaCtaId ;  /* 0x0000000000027919 */ /* 0x000ea20000008800 */
[----:B------:R-:W-:-:S04]  /*1570*/  MOV R3, 0x400 ;  /* 0x0000040000037802 */ /* 0x000fc80000000f00 */
[----:B--2---:R-:W-:Y:S02]  /*1580*/  LEA R3, R2, R3, 0x18 ;  /* 0x0000000302037211 */ /* 0x004fe400078ec0ff */
[----:B------:R-:W-:-:S03]  /*1590*/  SHF.L.U32 R2, R8, 0x1f, RZ ;  /* 0x0000001f08027819 */ /* 0x000fc600000006ff */
[----:B------:R-:W-:-:S04]  /*15a0*/  IMAD R3, R10, 0x8, R3 ;  /* 0x000000080a037824 */ /* 0x000fc800078e0203 */
[----:B------:R-:W2:Y:S02]  /*15b0*/  SYNCS.PHASECHK.TRANS64.TRYWAIT P0, [R3+URZ+0xf0], R2 ;  /* 0x0000f002030075a7 */ /* 0x000ea400080011ff */
[----:B--2---:R-:W-:Y:S05]  /*15c0*/  @!P0 BRA `(.L_x_19) ;  /* 0x00000098007c8947 */ /* 0x004fea0003800000 */
.L_x_166:
[----:B------:R-:W-:Y:S01]  /*15d0*/  VIADD R10, R10, 0x1 ;  /* 0x000000010a0a7836 */ /* 0x000fe20000000000 */
[----:B------:R2:W-:Y:S04]  /*15e0*/  SYNCS.ARRIVE.TRANS64.A1T0 RZ, [R3+URZ+0xe0], RZ ;  /* 0x0000e0ff03ff79a7 */ /* 0x0005e800081000ff */
[----:B------:R-:W-:-:S04]  /*15f0*/  ISETP.NE.AND P0, PT, R10, 0x2, PT ;  /* 0x000000020a00780c */ /* 0x000fc80003f05270 */
[----:B------:R-:W-:Y:S02]  /*1600*/  SEL R10, R10, RZ, P0 ;  /* 0x000000ff0a0a7207 */ /* 0x000fe40000000000 */
[----:B--2---:R-:W-:-:S04]  /*1610*/  SEL R3, RZ, 0x1, P0 ;  /* 0x00000001ff037807 */ /* 0x004fc80000000000 */
[----:B------:R-:W-:-:S07]  /*1620*/  LOP3.LUT R8, R8, R3, RZ, 0x3c, !PT ;  /* 0x0000000308087212 */ /* 0x000fce00078e3cff */
.L_x_18:
[----:B------:R-:W-:Y:S01]  /*1630*/  UMOV UR4, 0x400 ;  /* 0x0000040000047882 */ /* 0x000fe20000000000 */
[----:B------:R-:W-:Y:S01]  /*1640*/  SHF.L.U32 R2, R15, 0x1f, RZ ;  /* 0x0000001f0f027819 */ /* 0x000fe200000006ff */
[----:B-1----:R-:W-:Y:S01]  /*1650*/  ULEA UR4, UR37, UR4, 0x18 ;  /* 0x0000000425047291 */ /* 0x002fe2000f8ec0ff */
[----:B------:R-:W-:Y:S01]  /*1660*/  R2UR UR35, R21 ;  /* 0x00000000152372ca */ /* 0x000fe200000e0000 */
[----:B------:R-:W-:Y:S01]  /*1670*/  UISETP.GE.U32.AND UP0, UPT, UR13, 0x7f, UPT ;  /* 0x0000007f0d00788c */ /* 0x000fe2000bf06070 */
[----:B------:R-:W-:Y:S01]  /*1680*/  R2UR UR19, R20 ;  /* 0x00000000141372ca */ /* 0x000fe200000e0000 */
[----:B------:R-:W-:Y:S01]  /*1690*/  ULEA UR8, UR6, UR4, 0x3 ;  /* 0x0000000406087291 */ /* 0x000fe2000f8e18ff */
[----:B------:R-:W-:-:S08]  /*16a0*/  UMOV UR29, URZ ;  /* 0x000000ff001d7c82 */ /* 0x000fd00008000000 */
[----:B------:R1:W2:Y:S01]  /*16b0*/  SYNCS.PHASECHK.TRANS64.TRYWAIT P0, [UR8+0x18], R2 ;  /* 0x00001802ff0075a7 */ /* 0x0002a20008001108 */
[----:B------:R-:W-:Y:S02]  /*16c0*/  USHF.L.U32 UR35, UR35, 0x7, URZ ;  /* 0x0000000723237899 */ /* 0x000fe400080006ff */
[----:B------:R-:W-:Y:S01]  /*16d0*/  USHF.L.U32 UR19, UR19, 0x7, URZ ;  /* 0x0000000713137899 */ /* 0x000fe200080006ff */
[----:B------:R-:W-:Y:S11]  /*16e0*/  BRA.U !UP0, `(.L_x_20) ;  /* 0x0000000108d47547 */ /* 0x000ff6000b800000 */
[----:B------:R-:W-:Y:S01]  /*16f0*/  UMOV UR21, URZ ;  /* 0x000000ff00157c82 */ /* 0x000fe20008000000 */
[----:B------:R-:W-:-:S05]  /*1700*/  UMOV UR42, UR6 ;  /* 0x00000006002a7c82 */ /* 0x000fca0008000000 */
.L_x_25:
[----:B-1----:R-:W-:Y:S01]  /*1710*/  ULEA UR33, UR42, UR4, 0x3 ;  /* 0x000000042a217291 */ /* 0x002fe2000f8e18ff */
[----:B--2---:R-:W-:Y:S01]  /*1720*/  @!P5 MOV R3, 0x10000 ;  /* 0x000100000003d802 */ /* 0x004fe20000000f00 */
[----:B--2---:R-:W-:Y:S10]  /*1730*/  @P0 BRA `(.L_x_21) ;  /* 0x00000000000c0947 */ /* 0x004ff40003800000 */
[----:B------:R-:W-:-:S04]  /*1740*/  SHF.L.U32 R5, R15, 0x1f, RZ ;  /* 0x0000001f0f057819 */ /* 0x000fc800000006ff */
[----:B------:R-:W2:Y:S02]  /*1750*/  SYNCS.PHASECHK.TRANS64.TRYWAIT P0, [UR33+0x18], R5 ;  /* 0x00001805ff0075a7 */ /* 0x000ea40008001121 */
[----:B--2---:R-:W-:Y:S05]  /*1760*/  @!P0 BRA `(.L_x_22) ;  /* 0x0000009800288947 */ /* 0x004fea0003800000 */
.L_x_21:
[----:B------:R2:W-:Y:S01]  /*1770*/  @!P5 SYNCS.ARRIVE.TRANS64 RZ, [UR33], R3 ;  /* 0x00000003ffffd9a7 */ /* 0x0005e20008000021 */
[----:B------:R-:W-:Y:S04]  /*1780*/  BSSY.RECONVERGENT B0, `(.L_x_23) ;  /* 0x0000003000007945 */ /* 0x000fe80003800200 */
[----:B------:R-:W-:Y:S05]  /*1790*/  @P4 BRA `(.L_x_24) ;  /* 0x0000000000044947 */ /* 0x000fea0003800000 */
[----:B------:R-:W-:Y:S05]  /*17a0*/  BPT.TRAP 0x1 ;  /* 0x000000040000795c */ /* 0x000fea0000300000 */
.L_x_24:
[----:B------:R-:W-:Y:S05]  /*17b0*/  BSYNC.RECONVERGENT B0 ;  /* 0x0000000000007941 */ /* 0x000fea0003800200 */
.L_x_23:
[----:B------:R-:W-:Y:S02]  /*17c0*/  UIADD3 UR6, UPT, UPT, UR42, 0x1, URZ ;  /* 0x000000012a067890 */ /* 0x000fe4000fffe0ff */
[----:B------:R-:W-:Y:S02]  /*17d0*/  UIADD3 UR40, UP1, UPT, UR22, 0x80, URZ ;  /* 0x0000008016287890 */ /* 0x000fe4000ff3e0ff */
[----:B------:R-:W-:Y:S02]  /*17e0*/  UISETP.NE.AND UP0, UPT, UR6, 0x3, UPT ;  /* 0x000000030600788c */ /* 0x000fe4000bf05270 */
[----:B------:R-:W-:Y:S02]  /*17f0*/  USHF.L.U32 UR34, UR21, 0x6, URZ ;  /* 0x0000000615227899 */ /* 0x000fe400080006ff */
[----:B------:R-:W-:Y:S02]  /*1800*/  USEL UR9, URZ, 0x1, UP0 ;  /* 0x00000001ff097887 */ /* 0x000fe40008000000 */
[----:B------:R-:W-:-:S02]  /*1810*/  USEL UR6, UR6, URZ, UP0 ;  /* 0x000000ff06067287 */ /* 0x000fc40008000000 */
[----:B------:R-:W-:Y:S02]  /*1820*/  UIADD3 UR38, UP0, UPT, UR22, 0x180, URZ ;  /* 0x0000018016267890 */ /* 0x000fe4000ff1e0ff */
[----:B------:R-:W-:Y:S01]  /*1830*/  ULEA UR8, UR6, UR4, 0x3 ;  /* 0x0000000406087291 */ /* 0x000fe2000f8e18ff */
[----:B------:R-:W-:Y:S01]  /*1840*/  LOP3.LUT R15, R15, UR9, RZ, 0x3c, !PT ;  /* 0x000000090f0f7c12 */ /* 0x000fe2000f8e3cff */
[----:B------:R-:W-:Y:S02]  /*1850*/  UIADD3.X UR41, UPT, UPT, URZ, UR23, URZ, UP1, !UPT ;  /* 0x00000017ff297290 */ /* 0x000fe40008ffe4ff */
[----:B------:R-:W-:Y:S01]  /*1860*/  UIADD3 UR26, UPT, UPT, UR34, 0x20, URZ ;  /* 0x00000020221a7890 */ /* 0x000fe2000fffe0ff */
[----:B-1----:R-:W-:Y:S01]  /*1870*/  SHF.L.U32 R2, R15, 0x1f, RZ ;  /* 0x0000001f0f027819 */ /* 0x002fe200000006ff */
[----:B------:R-:W-:Y:S01]  /*1880*/  UIADD3.X UR39, UPT, UPT, URZ, UR23, URZ, UP0, !UPT ;  /* 0x00000017ff277290 */ /* 0x000fe200087fe4ff */
[----:B------:R-:W-:Y:S02]  /*1890*/  UMOV UR30, 0x0 ;  /* 0x00000000001e7882 */ /* 0x000fe40000000000 */
[----:B------:R1:W1:Y:S01]  /*18a0*/  SYNCS.PHASECHK.TRANS64.TRYWAIT P0, [UR8+0x18], R2 ;  /* 0x00001802ff0075a7 */ /* 0x0002620008001108 */
[----:B------:R-:W-:Y:S01]  /*18b0*/  ULEA UR8, UR42, UR4, 0xf ;  /* 0x000000042a087291 */ /* 0x000fe2000f8e78ff */
[----:B------:R-:W-:Y:S01]  /*18c0*/  UMOV UR31, 0x10000000 ;  /* 0x10000000001f7882 */ /* 0x000fe20000000000 */
[----:B------:R-:W-:-:S02]  /*18d0*/  UMOV UR25, UR33 ;  /* 0x0000002100197c82 */ /* 0x000fc40008000000 */
[----:B------:R-:W-:Y:S02]  /*18e0*/  UIADD3 UR32, UPT, UPT, UR8, 0x8400, URZ ;  /* 0x0000840008207890 */ /* 0x000fe4000fffe0ff */
[----:B------:R-:W-:Y:S02]  /*18f0*/  UIADD3 UR24, UPT, UPT, UR8, 0xc400, URZ ;  /* 0x0000c40008187890 */ /* 0x000fe4000fffe0ff */
[----:B------:R-:W-:Y:S02]  /*1900*/  UIADD3 UR16, UPT, UPT, UR8, 0x20400, URZ ;  /* 0x0002040008107890 */ /* 0x000fe4000fffe0ff */
[----:B------:R-:W-:Y:S01]  /*1910*/  UIADD3 UR8, UPT, UPT, UR8, 0x24400, URZ ;  /* 0x0002440008087890 */ /* 0x000fe2000fffe0ff */
[----:B------:R-:W-:Y:S01]  /*1920*/  UMOV UR27, UR35 ;  /* 0x00000023001b7c82 */ /* 0x000fe20008000000 */
[----:B------:R-:W-:Y:S01]  /*1930*/  UMOV UR28, UR36 ;  /* 0x00000024001c7c82 */ /* 0x000fe20008000000 */
[----:B------:R-:W-:Y:S01]  /*1940*/  UMOV UR17, UR33 ;  /* 0x0000002100117c82 */ /* 0x000fe20008000000 */
[----:B------:R-:W-:Y:S01]  /*1950*/  UMOV UR20, UR36 ;  /* 0x0000002400147c82 */ /* 0x000fe20008000000 */
[----:B------:R-:W-:Y:S01]  /*1960*/  UMOV UR18, UR34 ;  /* 0x0000002200127c82 */ /* 0x000fe20008000000 */
[----:B------:R1:W-:Y:S01]  /*1970*/  UTMALDG.3D [UR32], [UR40], desc[UR30] ;  /* 0x00001e20280075b4 */ /* 0x0003e20008011000 */
[----:B------:R-:W-:Y:S01]  /*1980*/  UMOV UR11, UR19 ;  /* 0x00000013000b7c82 */ /* 0x000fe20008000000 */
[----:B------:R-:W-:Y:S01]  /*1990*/  UMOV UR12, UR36 ;  /* 0x00000024000c7c82 */ /* 0x000fe20008000000 */
[----:B------:R-:W-:Y:S01]  /*19a0*/  UMOV UR9, UR33 ;  /* 0x0000002100097c82 */ /* 0x000fe20008000000 */
[----:B------:R-:W-:Y:S01]  /*19b0*/  UMOV UR10, UR26 ;  /* 0x0000001a000a7c82 */ /* 0x000fe20008000000 */
[----:B------:R-:W-:Y:S01]  /*19c0*/  UIADD3 UR21, UPT, UPT, UR21, 0x1, URZ ;  /* 0x0000000115157890 */ /* 0x000fe2000fffe0ff */
[----:B------:R-:W-:Y:S01]  /*19d0*/  UMOV UR29, UR5 ;  /* 0x00000005001d7c82 */ /* 0x000fe20008000000 */
[----:B------:R1:W-:Y:S02]  /*19e0*/  UTMALDG.3D [UR24], [UR40], desc[UR30] ;  /* 0x00001e18280075b4 */ /* 0x0003e40008011000 */
[----:B------:R-:W-:Y:S01]  /*19f0*/  UISETP.NE.AND UP0, UPT, UR21, UR5, UPT ;  /* 0x000000051500728c */ /* 0x000fe2000bf05270 */
[----:B------:R-:W-:Y:S01]  /*1a00*/  UMOV UR42, UR6 ;  /* 0x00000006002a7c82 */ /* 0x000fe20008000000 */
[----:B------:R1:W-:Y:S01]  /*1a10*/  UTMALDG.3D [UR16], [UR38], desc[UR30] ;  /* 0x00001e10260075b4 */ /* 0x0003e20008011000 */
[----:B------:R1:W-:Y:S06]  /*1a20*/  UTMALDG.3D [UR8], [UR38], desc[UR30] ;  /* 0x00001e08260075b4 */ /* 0x0003ec0008011000 */
[----:B------:R-:W-:Y:S05]  /*1a30*/  BRA.U UP0, `(.L_x_25) ;  /* 0xfffffffd00347547 */ /* 0x000fea000b83ffff */
.L_x_20:
[----:B-1----:R-:W-:Y:S01]  /*1a40*/  ULEA UR8, UR6, UR4, 0x3 ;  /* 0x0000000406087291 */ /* 0x002fe2000f8e18ff */
[----:B------:R-:W-:Y:S01]  /*1a50*/  SHF.L.U32 R2, R15, 0x1f, RZ ;  /* 0x0000001f0f027819 */ /* 0x000fe200000006ff */
[----:B------:R-:W-:Y:S01]  /*1a60*/  @!P1 SYNCS.ARRIVE.TRANS64.A1T0 RZ, [UR4+0x78], RZ ;  /* 0x000078ffffff99a7 */ /* 0x000fe20008100004 */
[----:B------:R-:W-:-:S06]  /*1a70*/  UISETP.GT.AND UP0, UPT, UR15, UR14, UPT ;  /* 0x0000000e0f00728c */ /* 0x000fcc000bf04270 */
[----:B--2---:R1:W2:Y:S03]  /*1a80*/  SYNCS.PHASECHK.TRANS64.TRYWAIT P0, [UR8+0x18], R2 ;  /* 0x00001802ff0075a7 */ /* 0x0042a60008001108 */
[----:B------:R-:W-:Y:S05]  /*1a90*/  BRA.U !UP0, `(.L_x_26) ;  /* 0x0000000108d07547 */ /* 0x000fea000b800000 */
[----:B------:R-:W-:Y:S01]  /*1aa0*/  UIADD3 UR21, UPT, UPT, UR7, UR29, URZ ;  /* 0x0000001d07157290 */ /* 0x000fe2000fffe0ff */
[----:B------:R-:W-:-:S11]  /*1ab0*/  UMOV UR42, UR6 ;  /* 0x00000006002a7c82 */ /* 0x000fd60008000000 */
.L_x_31:
[----:B-1----:R-:W-:Y:S01]  /*1ac0*/  ULEA UR33, UR42, UR4, 0x3 ;  /* 0x000000042a217291 */ /* 0x002fe2000f8e18ff */
[----:B--2---:R-:W-:Y:S01]  /*1ad0*/  @!P5 MOV R3, 0x10000 ;  /* 0x000100000003d802 */ /* 0x004fe20000000f00 */
[----:B--2---:R-:W-:Y:S10]  /*1ae0*/  @P0 BRA `(.L_x_27) ;  /* 0x00000000000c0947 */ /* 0x004ff40003800000 */
[----:B------:R-:W-:-:S04]  /*1af0*/  SHF.L.U32 R5, R15, 0x1f, RZ ;  /* 0x0000001f0f057819 */ /* 0x000fc800000006ff */
[----:B------:R-:W2:Y:S02]  /*1b00*/  SYNCS.PHASECHK.TRANS64.TRYWAIT P0, [UR33+0x18], R5 ;  /* 0x00001805ff0075a7 */ /* 0x000ea40008001121 */
[----:B--2---:R-:W-:Y:S05]  /*1b10*/  @!P0 BRA `(.L_x_28) ;  /* 0x0000009400548947 */ /* 0x004fea0003800000 */
.L_x_27:
[----:B------:R2:W-:Y:S01]  /*1b20*/  @!P5 SYNCS.ARRIVE.TRANS64 RZ, [UR33], R3 ;  /* 0x00000003ffffd9a7 */ /* 0x0005e20008000021 */
[----:B------:R-:W-:Y:S04]  /*1b30*/  BSSY.RECONVERGENT B0, `(.L_x_29) ;  /* 0x0000003000007945 */ /* 0x000fe80003800200 */
[----:B------:R-:W-:Y:S05]  /*1b40*/  @P4 BRA `(.L_x_30) ;  /* 0x0000000000044947 */ /* 0x000fea0003800000 */
[----:B------:R-:W-:Y:S05]  /*1b50*/  BPT.TRAP 0x1 ;  /* 0x000000040000795c */ /* 0x000fea0000300000 */
.L_x_30:
[----:B------:R-:W-:Y:S05]  /*1b60*/  BSYNC.RECONVERGENT B0 ;  /* 0x0000000000007941 */ /* 0x000fea0003800200 */
.L_x_29:
        /* <DEDUP_REMOVED lines=31> */
[----:B------:R-:W-:Y:S01]  /*1d60*/  UMOV UR10, UR26 ;  /* 0x0000001a000a7c82 */ /* 0x000fe20008000000 */
[----:B------:R-:W-:Y:S01]  /*1d70*/  UIADD3 UR29, UPT, UPT, UR29, 0x1, URZ ;  /* 0x000000011d1d7890 */ /* 0x000fe2000fffe0ff */
[----:B------:R1:W-:Y:S01]  /*1d80*/  UTMALDG.3D [UR24], [UR40], desc[UR30] ;  /* 0x00001e18280075b4 */ /* 0x0003e20008011000 */
[----:B------:R-:W-:-:S02]  /*1d90*/  UMOV UR42, UR6 ;  /* 0x00000006002a7c82 */ /* 0x000fc40008000000 */
[----:B------:R-:W-:Y:S01]  /*1da0*/  UISETP.NE.AND UP0, UPT, UR29, UR21, UPT ;  /* 0x000000151d00728c */ /* 0x000fe2000bf05270 */
[----:B------:R1:W-:Y:S01]  /*1db0*/  UTMALDG.3D [UR16], [UR38], desc[UR30] ;  /* 0x00001e10260075b4 */ /* 0x0003e20008011000 */
[----:B------:R1:W-:Y:S07]  /*1dc0*/  UTMALDG.3D [UR8], [UR38], desc[UR30] ;  /* 0x00001e08260075b4 */ /* 0x0003ee0008011000 */
[----:B------:R-:W-:Y:S05]  /*1dd0*/  BRA.U UP0, `(.L_x_31) ;  /* 0xfffffffd00387547 */ /* 0x000fea000b83ffff */
.L_x_26:
[----:B-1----:R-:W-:Y:S01]  /*1de0*/  LEA R2, R14, UR4, 0x3 ;  /* 0x000000040e027c11 */ /* 0x002fe2000f8e18ff */
[----:B------:R-:W-:Y:S01]  /*1df0*/  NOP ;  /* 0x0000000000007918 */ /* 0x000fe20000000000 */
[----:B--2---:R-:W-:Y:S02]  /*1e00*/  SHF.L.U32 R3, R12, 0x1f, RZ ;  /* 0x0000001f0c037819 */ /* 0x004fe400000006ff */
[----:B------:R-:W-:Y:S02]  /*1e10*/  LEA R4, R14, UR4, 0x4 ;  /* 0x000000040e047c11 */ /* 0x000fe4000f8e20ff */
[----:B------:R-:W1:Y:S02]  /*1e20*/  SYNCS.PHASECHK.TRANS64.TRYWAIT P0, [R2+URZ+0x80], R3 ;  /* 0x00008003020075a7 */ /* 0x000e6400080011ff */
[----:B-1----:R-:W-:Y:S05]  /*1e30*/  @!P0 BRA `(.L_x_32) ;  /* 0x0000009000a48947 */ /* 0x002fea0003800000 */
.L_x_169:
[----:B------:R-:W2:Y:S01]  /*1e40*/  LDS.128 R4, [R4+0x110] ;  /* 0x0001100004047984 */ /* 0x000ea20000000c00 */
[----:B---3--:R-:W-:Y:S01]  /*1e50*/  ISETP.GE.AND P0, PT, R26, 0x1, PT ;  /* 0x000000011a00780c */ /* 0x008fe20003f06270 */
[----:B-1----:R-:W-:Y:S01]  /*1e60*/  VIADD R2, R2, 0x90 ;  /* 0x0000009002027836 */ /* 0x002fe20000000000 */
[----:B------:R-:W-:Y:S01]  /*1e70*/  @!PT LDS RZ, [RZ] ;  /* 0x00000000fffff984 */ /* 0x000fe20000000800 */
[----:B------:R-:W-:Y:S01]  /*1e80*/  @!PT LDS RZ, [RZ] ;  /* 0x00000000fffff984 */ /* 0x000fe20000000800 */
[----:B------:R-:W-:Y:S01]  /*1e90*/  @!PT LDS RZ, [RZ] ;  /* 0x00000000fffff984 */ /* 0x000fe20000000800 */
[----:B------:R-:W-:Y:S01]  /*1ea0*/  @!PT LDS RZ, [RZ] ;  /* 0x00000000fffff984 */ /* 0x000fe20000000800 */
[----:B------:R1:W-:Y:S06]  /*1eb0*/  MEMBAR.ALL.CTA ;  /* 0x0000000000007992 */ /* 0x0003ec0000008000 */
[----:B-1----:R-:W1:Y:S01]  /*1ec0*/  FENCE.VIEW.ASYNC.S ;  /* 0x00000000000073c6 */ /* 0x002e620000000000 */
[----:B------:R-:W-:-:S04]  /*1ed0*/  PRMT R2, RZ, 0x654, R2 ;  /* 0x00000654ff027816 */ /* 0x000fc80000000002 */
[----:B-1----:R1:W-:Y:S01]  /*1ee0*/  SYNCS.ARRIVE.TRANS64.RED.A1T0 RZ, [R2+URZ], RZ ;  /* 0x000000ff02ff79a7 */ /* 0x0023e200081004ff */
[----:B--2---:R-:W-:-:S13]  /*1ef0*/  LOP3.LUT P2, RZ, R6, 0x1, RZ, 0xc0, !PT ;  /* 0x0000000106ff7812 */ /* 0x004fda000784c0ff */
[----:B------:R-:W-:Y:S01]  /*1f00*/  @P2 SHF.R.U32.HI R3, RZ, 0x10, R5 ;  /* 0x00000010ff032819 */ /* 0x000fe20000011605 */
[----:B------:R-:W-:Y:S01]  /*1f10*/  VOTEU.ANY UP0, P2 ;  /* 0x0000000000ff7886 */ /* 0x000fe20001000100 */
[----:B------:R-:W-:Y:S02]  /*1f20*/  @P2 MOV R13, R4 ;  /* 0x00000004000d2202 */ /* 0x000fe40000000f00 */
[----:B------:R-:W-:Y:S02]  /*1f30*/  @P2 R2UR.BROADCAST UR8, R3 ;  /* 0x00000000030822ca */ /* 0x000fe400008e0000 */
[----:B------:R-:W-:-:S11]  /*1f40*/  @P2 LOP3.LUT R11, R5, 0xffff, RZ, 0xc0, !PT ;  /* 0x0000ffff050b2812 */ /* 0x000fd600078ec0ff */
[----:B------:R-:W-:Y:S01]  /*1f50*/  @UP0 UMOV UR36, UR8 ;  /* 0x0000000800240c82 */ /* 0x000fe20008000000 */
[----:B-1----:R-:W-:Y:S05]  /*1f60*/  @!P0 BRA `(.L_x_33) ;  /* 0x0000000000b88947 */ /* 0x002fea0003800000 */
[----:B------:R-:W4:Y:S01]  /*1f70*/  LDC.64 R4, c[0x0][0xb18] ;  /* 0x0002c600ff047b82 */ /* 0x000f220000000a00 */
[----:B------:R-:W-:-:S07]  /*1f80*/  ISETP.NE.AND P3, PT, R26, 0x1, PT ;  /* 0x000000011a00780c */ /* 0x000fce0003f65270 */
[----:B------:R-:W1:Y:S08]  /*1f90*/  LDC.64 R6, c[0x0][0xb10] ;  /* 0x0002c400ff067b82 */ /* 0x000e700000000a00 */
[----:B------:R-:W2:Y:S08]  /*1fa0*/  LDC R16, c[0x0][0xb20] ;  /* 0x0002c800ff107b82 */ /* 0x000eb00000000800 */
[----:B------:R-:W3:Y:S01]  /*1fb0*/  LDC R18, c[0x0][0xb0c] ;  /* 0x0002c300ff127b82 */ /* 0x000ee20000000800 */
[----:B----4-:R-:W-:Y:S01]  /*1fc0*/  IMAD.HI.U32 R17, R0, R5, RZ ;  /* 0x0000000500117227 */ /* 0x010fe200078e00ff */
[----:B------:R-:W-:-:S03]  /*1fd0*/  ISETP.NE.AND P0, PT, R4, 0x1, PT ;  /* 0x000000010400780c */ /* 0x000fc60003f05270 */
[----:B------:R-:W-:-:S03]  /*1fe0*/  IMAD.HI.U32 R5, R11, R5, RZ ;  /* 0x000000050b057227 */ /* 0x000fc600078e00ff */
[----:B------:R-:W4:Y:S01]  /*1ff0*/  LDC.64 R2, c[0x0][0xb28] ;  /* 0x0002ca00ff027b82 */ /* 0x000f220000000a00 */
[----:B-1----:R-:W-:-:S04]  /*2000*/  IMAD.HI.U32 R20, R9, R6, RZ ;  /* 0x0000000609147227 */ /* 0x002fc800078e00ff */
[----:B------:R-:W-:Y:S01]  /*2010*/  IMAD.HI.U32 R22, R13, R6, RZ ;  /* 0x000000060d167227 */ /* 0x000fe200078e00ff */
[----:B------:R-:W-:Y:S02]  /*2020*/  SHF.R.U32.HI R20, RZ, R7, R20 ;  /* 0x00000007ff147219 */ /* 0x000fe40000011614 */
[-C--:B--2---:R-:W-:Y:S02]  /*2030*/  SHF.R.U32.HI R17, RZ, R16.reuse, R17 ;  /* 0x00000010ff117219 */ /* 0x084fe40000011611 */
[----:B------:R-:W-:Y:S02]  /*2040*/  SHF.R.U32.HI R16, RZ, R16, R5 ;  /* 0x00000010ff107219 */ /* 0x000fe40000011605 */
[----:B------:R-:W-:Y:S02]  /*2050*/  SEL R17, R0, R17, !P0 ;  /* 0x0000001100117207 */ /* 0x000fe40004000000 */
[----:B------:R-:W-:Y:S02]  /*2060*/  SHF.R.U32.HI R22, RZ, R7, R22 ;  /* 0x00000007ff167219 */ /* 0x000fe40000011616 */
[----:B---3--:R-:W-:-:S02]  /*2070*/  ISETP.NE.AND P1, PT, R18, 0x1, PT ;  /* 0x000000011200780c */ /* 0x008fc40003f25270 */
[----:B------:R-:W-:Y:S02]  /*2080*/  SEL R5, R11, R16, !P0 ;  /* 0x000000100b057207 */ /* 0x000fe40004000000 */
[----:B------:R-:W-:Y:S02]  /*2090*/  SEL R19, R9, R20, !P1 ;  /* 0x0000001409137207 */ /* 0x000fe40004800000 */
[----:B------:R-:W-:Y:S01]  /*20a0*/  SEL R7, R13, R22, !P1 ;  /* 0x000000160d077207 */ /* 0x000fe20004800000 */
[----:B----4-:R-:W-:-:S04]  /*20b0*/  IMAD.HI.U32 R20, R17, R2, RZ ;  /* 0x0000000211147227 */ /* 0x010fc800078e00ff */
[----:B------:R-:W-:Y:S01]  /*20c0*/  IMAD.HI.U32 R6, R19, R2, RZ ;  /* 0x0000000213067227 */ /* 0x000fe200078e00ff */
[----:B------:R-:W-:-:S04]  /*20d0*/  @P3 SHF.R.U32.HI R17, RZ, R3, R20 ;  /* 0x00000003ff113219 */ /* 0x000fc80000011614 */
        /* <DEDUP_REMOVED lines=8> */
[----:B------:R-:W-:-:S04]  /*2160*/  @!P0 IMAD.HI.U32 R16, R7, R2, RZ ;  /* 0x0000000207108227 */ /* 0x000fc800078e00ff */
[----:B------:R-:W-:Y:S01]  /*2170*/  IMAD.MOV R2, RZ, RZ, -R6 ;  /* 0x000000ffff027224 */ /* 0x000fe200078e0a06 */
[----:B------:R-:W-:-:S03]  /*2180*/  @!P0 SHF.R.U32.HI R16, RZ, R3, R16 ;  /* 0x00000003ff108219 */ /* 0x000fc60000011610 */
[----:B------:R-:W-:Y:S01]  /*2190*/  IMAD R2, R26, R2, R5 ;  /* 0x000000021a027224 */ /* 0x000fe200078e0205 */
[----:B------:R-:W-:Y:S02]  /*21a0*/  @!P0 SEL R3, R7, R16, !P3 ;  /* 0x0000001007038207 */ /* 0x000fe40005800000 */
[----:B------:R-:W-:-:S03]  /*21b0*/  IADD3 R16, PT, PT, -R5, RZ, RZ ;  /* 0x000000ff05107210 */ /* 0x000fc60007ffe1ff */
[--C-:B------:R-:W-:Y:S02]  /*21c0*/  @!P0 IMAD.IADD R6, R6, 0x1, -R3.reuse ;  /* 0x0000000106068824 */ /* 0x100fe400078e0a03 */
[----:B------:R-:W-:Y:S01]  /*21d0*/  @!P0 IMAD R3, R2, R19, R3 ;  /* 0x0000001302038224 */ /* 0x000fe200078e0203 */
[----:B------:R-:W-:Y:S01]  /*21e0*/  IADD3 R2, PT, PT, -R7, RZ, RZ ;  /* 0x000000ff07027210 */ /* 0x000fe20007ffe1ff */
[----:B------:R-:W-:Y:S02]  /*21f0*/  @!P0 IMAD R5, R26, R6, R7 ;  /* 0x000000061a058224 */ /* 0x000fe400078e0207 */
[----:B------:R-:W-:Y:S02]  /*2200*/  IMAD R11, R4, R16, R11 ;  /* 0x00000010040b7224 */ /* 0x000fe400078e020b */
[----:B------:R-:W-:Y:S02]  /*2210*/  @!P0 IMAD.MOV.U32 R7, RZ, RZ, R3 ;  /* 0x000000ffff078224 */ /* 0x000fe400078e0003 */
[----:B------:R-:W-:-:S02]  /*2220*/  IMAD R2, R18, R2, R13 ;  /* 0x0000000212027224 */ /* 0x000fc400078e020d */
[----:B------:R-:W-:Y:S02]  /*2230*/  IMAD R11, R5, R4, R11 ;  /* 0x00000004050b7224 */ /* 0x000fe400078e020b */
[----:B------:R-:W-:Y:S02]  /*2240*/  IMAD R13, R7, R18, R2 ;  /* 0x00000012070d7224 */ /* 0x000fe400078e0202 */
.L_x_33:
[----:B------:R-:W1:Y:S02]  /*2250*/  LDCU UR8, c[0x0][0xb30] ;  /* 0x00016600ff0877ac */ /* 0x000e640008000800 */
[----:B-1----:R-:W-:-:S09]  /*2260*/  UISETP.NE.AND UP0, UPT, UR8, 0x1, UPT ;  /* 0x000000010800788c */ /* 0x002fd2000bf05270 */
[----:B------:R-:W-:Y:S05]  /*2270*/  BRA.U UP0, `(.L_x_34) ;  /* 0x0000000100407547 */ /* 0x000fea000b800000 */
[----:B------:R-:W1:Y:S08]  /*2280*/  LDC.64 R4, c[0x0][0xb10] ;  /* 0x0002c400ff047b82 */ /* 0x000e700000000a00 */
[----:B------:R-:W2:Y:S08]  /*2290*/  LDC.64 R2, c[0x0][0xb18] ;  /* 0x0002c600ff027b82 */ /* 0x000eb00000000a00 */
[----:B------:R-:W3:Y:S08]  /*22a0*/  LDC R6, c[0x0][0xb20] ;  /* 0x0002c800ff067b82 */ /* 0x000ef00000000800 */
[----:B------:R-:W4:Y:S01]  /*22b0*/  LDC R16, c[0x0][0xb0c] ;  /* 0x0002c300ff107b82 */ /* 0x000f220000000800 */
[----:B-1----:R-:W-:-:S05]  /*22c0*/  IMAD.HI.U32 R4, R13, R4, RZ ;  /* 0x000000040d047227 */ /* 0x002fca00078e00ff */
[----:B------:R-:W-:Y:S01]  /*22d0*/  SHF.R.U32.HI R4, RZ, R5, R4 ;  /* 0x00000005ff047219 */ /* 0x000fe20000011604 */
[----:B--2---:R-:W-:Y:S01]  /*22e0*/  IMAD.HI.U32 R3, R11, R3, RZ ;  /* 0x000000030b037227 */ /* 0x004fe200078e00ff */
[----:B------:R-:W-:-:S04]  /*22f0*/  ISETP.NE.AND P0, PT, R2, 0x1, PT ;  /* 0x000000010200780c */ /* 0x000fc80003f05270 */
[----:B---3--:R-:W-:-:S04]  /*2300*/  SHF.R.U32.HI R6, RZ, R6, R3 ;  /* 0x00000006ff067219 */ /* 0x008fc80000011603 */
[----:B------:R-:W-:Y:S02]  /*2310*/  SEL R3, R11, R6, !P0 ;  /* 0x000000060b037207 */ /* 0x000fe40004000000 */
[----:B----4-:R-:W-:-:S04]  /*2320*/  ISETP.NE.AND P1, PT, R16, 0x1, PT ;  /* 0x000000011000780c */ /* 0x010fc80003f25270 */
[----:B------:R-:W-:-:S05]  /*2330*/  SEL R4, R13, R4, !P1 ;  /* 0x000000040d047207 */ /* 0x000fca0004800000 */
[----:B------:R-:W-:Y:S02]  /*2340*/  IMAD.IADD R5, R3, 0x1, -R4 ;  /* 0x0000000103057824 */ /* 0x000fe400078e0a04 */
[----:B------:R-:W-:Y:S02]  /*2350*/  IMAD.IADD R3, R4, 0x1, -R3 ;  /* 0x0000000104037824 */ /* 0x000fe400078e0a03 */
[----:B------:R-:W-:Y:S02]  /*2360*/  IMAD R13, R5, R16, R13 ;  /* 0x00000010050d7224 */ /* 0x000fe400078e020d */
[----:B------:R-:W-:-:S07]  /*2370*/  IMAD R11, R3, R2, R11 ;  /* 0x00000002030b7224 */ /* 0x000fce00078e020b */
.L_x_34:
[----:B------:R-:W-:Y:S01]  /*2380*/  VIADD R14, R14, 0x1 ;  /* 0x000000010e0e7836 */ /* 0x000fe20000000000 */
[----:B------:R-:W-:Y:S01]  /*2390*/  PLOP3.LUT P1, PT, PT, PT, PT, 0x80, 0x8 ;  /* 0x000000000008781c */ /* 0x000fe20003f2f070 */
[----:B------:R-:W-:Y:S02]  /*23a0*/  IMAD.IADD R21, R13, 0x1, R68 ;  /* 0x000000010d157824 */ /* 0x000fe400078e0244 */
[----:B------:R-:W-:Y:S01]  /*23b0*/  IMAD.IADD R20, R11, 0x1, R66 ;  /* 0x000000010b147824 */ /* 0x000fe200078e0242 */
[----:B------:R-:W-:-:S04]  /*23c0*/  ISETP.NE.AND P0, PT, R14, 0x2, PT ;  /* 0x000000020e00780c */ /* 0x000fc80003f05270 */
[----:B------:R-:W-:Y:S02]  /*23d0*/  SEL R3, RZ, 0x1, P0 ;  /* 0x00000001ff037807 */ /* 0x000fe40000000000 */
[----:B------:R-:W-:Y:S02]  /*23e0*/  SEL R14, R14, RZ, P0 ;  /* 0x000000ff0e0e7207 */ /* 0x000fe40000000000 */
[----:B------:R-:W-:Y:S01]  /*23f0*/  LOP3.LUT R12, R12, R3, RZ, 0x3c, !PT ;  /* 0x000000030c0c7212 */ /* 0x000fe200078e3cff */
[----:B------:R-:W-:Y:S06]  /*2400*/  @P2 BRA `(.L_x_35) ;  /* 0xfffffff000482947 */ /* 0x000fec000383ffff */
[----:B------:R-:W-:Y:S01]  /*2410*/  UIADD3 UR4, UPT, UPT, UR4, 0x18, URZ ;  /* 0x0000001804047890 */ /* 0x000fe2000fffe0ff */
[----:B------:R-:W-:-:S03]  /*2420*/  SHF.L.U32 R3, R15, 0x1f, RZ ;  /* 0x0000001f0f037819 */ /* 0x000fc600000006ff */
[----:B------:R-:W-:-:S09]  /*2430*/  ULEA UR5, UR6, UR4, 0x3 ;  /* 0x0000000406057291 */ /* 0x000fd2000f8e18ff */
[----:B------:R-:W1:Y:S02]  /*2440*/  SYNCS.PHASECHK.TRANS64.TRYWAIT P0, [UR5], R3 ;  /* 0x00000003ff0075a7 */ /* 0x000e640008001105 */
[----:B-1----:R-:W-:Y:S05]  /*2450*/  @!P0 BRA `(.L_x_36) ;  /* 0x0000008c00308947 */ /* 0x002fea0003800000 */
.L_x_171:
[----:B------:R-:W-:-:S04]  /*2460*/  UIADD3 UR6, UPT, UPT, UR6, 0x1, URZ ;  /* 0x0000000106067890 */ /* 0x000fc8000fffe0ff */
[----:B------:R-:W-:-:S04]  /*2470*/  UISETP.NE.AND UP0, UPT, UR6, 0x3, UPT ;  /* 0x000000030600788c */ /* 0x000fc8000bf05270 */
[----:B------:R-:W-:Y:S02]  /*2480*/  USEL UR7, URZ, 0x1, UP0 ;  /* 0x00000001ff077887 */ /* 0x000fe40008000000 */
[----:B------:R-:W-:-:S04]  /*2490*/  USEL UR6, UR6, URZ, UP0 ;  /* 0x000000ff06067287 */ /* 0x000fc80008000000 */
[----:B------:R-:W-:Y:S01]  /*24a0*/  ULEA UR5, UR6, UR4, 0x3 ;  /* 0x0000000406057291 */ /* 0x000fe2000f8e18ff */
[----:B------:R-:W-:-:S04]  /*24b0*/  LOP3.LUT R15, R15, UR7, RZ, 0x3c, !PT ;  /* 0x000000070f0f7c12 */ /* 0x000fc8000f8e3cff */
[----:B-1----:R-:W-:-:S04]  /*24c0*/  SHF.L.U32 R3, R15, 0x1f, RZ ;  /* 0x0000001f0f037819 */ /* 0x002fc800000006ff */
[----:B------:R-:W1:Y:S02]  /*24d0*/  SYNCS.PHASECHK.TRANS64.TRYWAIT P0, [UR5], R3 ;  /* 0x00000003ff0075a7 */ /* 0x000e640008001105 */
[----:B-1----:R-:W-:Y:S05]  /*24e0*/  @!P0 BRA `(.L_x_37) ;  /* 0x0000008c00248947 */ /* 0x002fea0003800000 */
.L_x_173:
[----:B------:R-:W-:-:S04]  /*24f0*/  UIADD3 UR6, UPT, UPT, UR6, 0x1, URZ ;  /* 0x0000000106067890 */ /* 0x000fc8000fffe0ff */
[----:B------:R-:W-:-:S04]  /*2500*/  UISETP.NE.AND UP0, UPT, UR6, 0x3, UPT ;  /* 0x000000030600788c */ /* 0x000fc8000bf05270 */
[----:B------:R-:W-:Y:S02]  /*2510*/  USEL UR5, URZ, 0x1, UP0 ;  /* 0x00000001ff057887 */ /* 0x000fe40008000000 */
[----:B------:R-:W-:-:S04]  /*2520*/  USEL UR6, UR6, URZ, UP0 ;  /* 0x000000ff06067287 */ /* 0x000fc80008000000 */
[----:B------:R-:W-:Y:S01]  /*2530*/  ULEA UR6, UR6, UR4, 0x3 ;  /* 0x0000000406067291 */ /* 0x000fe2000f8e18ff */
[----:B-1----:R-:W-:-:S04]  /*2540*/  LOP3.LUT R3, R15, UR5, RZ, 0x3c, !PT ;  /* 0x000000050f037c12 */ /* 0x002fc8000f8e3cff */
[----:B------:R-:W-:Y:S01]  /*2550*/  SHF.L.U32 R3, R3, 0x1f, RZ ;  /* 0x0000001f03037819 */ /* 0x000fe200000006ff */
[----:B----4-:R-:W-:-:S07]  /*2560*/  IMAD.U32 R0, RZ, RZ, UR6 ;  /* 0x00000006ff007e24 */ /* 0x010fce000f8e00ff */
.L_x_38:
[----:B-1----:R1:W2:Y:S02]  /*2570*/  SYNCS.PHASECHK.TRANS64.TRYWAIT P0, [R0+URZ], R3 ;  /* 0x00000003000075a7 */ /* 0x0022a400080011ff */
[----:B--2---:R-:W-:Y:S05]  /*2580*/  @!P0 NANOSLEEP.SYNCS 0x989680 ;  /* 0x009896800000895d */ /* 0x004fea0003900000 */
[----:B------:R-:W2:Y:S02]  /*2590*/  @!P0 SYNCS.PHASECHK.TRANS64 P0, [R0+URZ], R3 ;  /* 0x00000003000085a7 */ /* 0x000ea400080010ff */
[----:B--2---:R-:W-:Y:S05]  /*25a0*/  @P0 EXIT ;  /* 0x000000000000094d */ /* 0x004fea0003800000 */
[----:B------:R-:W-:Y:S05]  /*25b0*/  BRA `(.L_x_38) ;  /* 0xfffffffc00ec7947 */ /* 0x000fea000383ffff */
.L_x_17:
[----:B------:R-:W-:-:S04]  /*25c0*/  UISETP.NE.AND UP1, UPT, UR37, URZ, UPT ;  /* 0x000000ff2500728c */ /* 0x000fc8000bf25270 */
[----:B------:R-:W-:-:S09]  /*25d0*/  UISETP.NE.OR UP1, UPT, UR8, 0x1, UP1 ;  /* 0x000000010800788c */ /* 0x000fd20008f25670 */
[----:B------:R-:W-:Y:S05]  /*25e0*/  BRA.U UP1, `(.L_x_39) ;  /* 0x0000000501487547 */ /* 0x000fea000b800000 */
[----:B------:R-:W-:Y:S01]  /*25f0*/  ISETP.NE.AND P2, PT, R2, RZ, PT ;  /* 0x000000ff0200720c */ /* 0x000fe20003f45270 */
[----:B------:R-:W-:Y:S01]  /*2600*/  IMAD.MOV.U32 R12, RZ, RZ, 0x1 ;  /* 0x00000001ff0c7424 */ /* 0x000fe200078e00ff */
[----:B------:R-:W-:Y:S02]  /*2610*/  CS2R R10, SRZ ;  /* 0x00000000000a7805 */ /* 0x000fe4000001ff00 */
[----:B------:R-:W-:Y:S01]  /*2620*/  CS2R R8, SRZ ;  /* 0x0000000000087805 */ /* 0x000fe2000001ff00 */
[----:B------:R-:W-:Y:S01]  /*2630*/  UMOV UR4, 0x400 ;  /* 0x0000040000047882 */ /* 0x000fe20000000000 */
[----:B------:R-:W-:Y:S01]  /*2640*/  UMOV UR6, URZ ;  /* 0x000000ff00067c82 */ /* 0x000fe20008000000 */
[----:B------:R-:W-:-:S12]  /*2650*/  ULEA UR37, UR37, UR4, 0x18 ;  /* 0x0000000425257291 */ /* 0x000fd8000f8ec0ff */
.L_x_43:
[----:B------:R-:W-:Y:S02]  /*2660*/  LEA R0, R8, UR37, 0x3 ;  /* 0x0000002508007c11 */ /* 0x000fe4000f8e18ff */
[----:B------:R-:W-:-:S03]  /*2670*/  SHF.L.U32 R5, R9, 0x1f, RZ ;  /* 0x0000001f09057819 */ /* 0x000fc600000006ff */
[----:B------:R-:W-:Y:S01]  /*2680*/  VIADD R4, R0, 0xf0 ;  /* 0x000000f000047836 */ /* 0x000fe20000000000 */
[----:B------:R-:W1:Y:S02]  /*2690*/  SYNCS.PHASECHK.TRANS64.TRYWAIT P0, [R0+URZ+0xe0], R5 ;  /* 0x0000e005000075a7 */ /* 0x000e6400080011ff */
[----:B-1----:R-:W-:Y:S05]  /*26a0*/  @!P0 BRA `(.L_x_40) ;  /* 0x0000008800cc8947 */ /* 0x002fea0003800000 */
.L_x_174:
[----:B------:R-:W-:Y:S01]  /*26b0*/  ULEA UR5, UR6, UR37, 0x3 ;  /* 0x0000002506057291 */ /* 0x000fe2000f8e18ff */
[----:B------:R-:W-:Y:S02]  /*26c0*/  PRMT R4, RZ, 0x654, R4 ;  /* 0x00000654ff047816 */ /* 0x000fe40000000004 */
[----:B-1----:R-:W-:Y:S01]  /*26d0*/  SHF.L.U32 R5, R12, 0x1f, RZ ;  /* 0x0000001f0c057819 */ /* 0x002fe200000006ff */
[----:B------:R-:W-:Y:S01]  /*26e0*/  UIADD3 UR4, UPT, UPT, UR5, 0x80, URZ ;  /* 0x0000008005047890 */ /* 0x000fe2000fffe0ff */
[----:B------:R1:W-:Y:S05]  /*26f0*/  SYNCS.ARRIVE.TRANS64.RED.A1T0 RZ, [R4+URZ], RZ ;  /* 0x000000ff04ff79a7 */ /* 0x0003ea00081004ff */
[----:B------:R-:W-:Y:S01]  /*2700*/  IMAD.U32 R7, RZ, RZ, UR4 ;  /* 0x00000004ff077e24 */ /* 0x000fe2000f8e00ff */
[----:B------:R-:W2:Y:S04]  /*2710*/  SYNCS.PHASECHK.TRANS64.TRYWAIT P0, [UR5+0x90], R5 ;  /* 0x00009005ff0075a7 */ /* 0x000ea80008001105 */
[----:B------:R-:W-:Y:S01]  /*2720*/  PRMT R6, R2, 0x654, R7 ;  /* 0x0000065402067816 */ /* 0x000fe20000000007 */
[----:B-1----:R-:W-:Y:S01]  /*2730*/  @!P2 IMAD.MOV.U32 R4, RZ, RZ, 0x10 ;  /* 0x00000010ff04a424 */ /* 0x002fe200078e00ff */
[----:B--2---:R-:W-:Y:S06]  /*2740*/  @!P0 BRA `(.L_x_41) ;  /* 0x0000008800b88947 */ /* 0x004fec0003800000 */
.L_x_176:
[----:B------:R-:W-:Y:S01]  /*2750*/  ULEA UR4, UR6, UR37, 0x4 ;  /* 0x0000002506047291 */ /* 0x000fe2000f8e20ff */
[----:B------:R-:W-:Y:S01]  /*2760*/  SEL R3, R6, R3, !P2 ;  /* 0x0000000306037207 */ /* 0x000fe20005000000 */
[----:B------:R-:W-:Y:S01]  /*2770*/  UIADD3 UR5, UPT, UPT, UR5, 0x80, URZ ;  /* 0x0000008005057890 */ /* 0x000fe2000fffe0ff */
[----:B-1----:R-:W-:Y:S01]  /*2780*/  LEA R0, R11, UR37, 0x3 ;  /* 0x000000250b007c11 */ /* 0x002fe2000f8e18ff */
[----:B------:R-:W-:Y:S01]  /*2790*/  UIADD3 UR4, UPT, UPT, UR4, 0x110, URZ ;  /* 0x0000011004047890 */ /* 0x000fe2000fffe0ff */
[----:B------:R-:W-:Y:S01]  /*27a0*/  SHF.L.U32 R5, R10, 0x1f, RZ ;  /* 0x0000001f0a057819 */ /* 0x000fe200000006ff */
[----:B------:R1:W-:Y:S01]  /*27b0*/  @!P2 SYNCS.ARRIVE.TRANS64.RED RZ, [R3+URZ], R4 ;  /* 0x0000000403ffa9a7 */ /* 0x0003e200080004ff */
[----:B------:R-:W-:Y:S01]  /*27c0*/  UIADD3 UR6, UPT, UPT, UR6, 0x1, URZ ;  /* 0x0000000106067890 */ /* 0x000fe2000fffe0ff */
[----:B------:R-:W-:-:S03]  /*27d0*/  VIADD R8, R8, 0x1 ;  /* 0x0000000108087836 */ /* 0x000fc60000000000 */
[----:B------:R-:W-:Y:S02]  /*27e0*/  UISETP.NE.AND UP0, UPT, UR6, 0x2, UPT ;  /* 0x000000020600788c */ /* 0x000fe4000bf05270 */
[----:B------:R-:W-:Y:S06]  /*27f0*/  UGETNEXTWORKID.BROADCAST [UR4], [UR5] ;  /* 0x00000000040073ca */ /* 0x000fec0008000100 */
[----:B------:R-:W-:Y:S01]  /*2800*/  USEL UR4, URZ, 0x1, UP0 ;  /* 0x00000001ff047887 */ /* 0x000fe20008000000 */
[----:B------:R-:W-:Y:S01]  /*2810*/  ISETP.NE.AND P0, PT, R8, 0x2, PT ;  /* 0x000000020800780c */ /* 0x000fe20003f05270 */
[----:B------:R-:W-:Y:S01]  /*2820*/  USEL UR6, UR6, URZ, UP0 ;  /* 0x000000ff06067287 */ /* 0x000fe20008000000 */
[----:B------:R-:W2:Y:S03]  /*2830*/  SYNCS.PHASECHK.TRANS64.TRYWAIT P1, [R0+URZ+0x80], R5 ;  /* 0x00008005000075a7 */ /* 0x000ea600080211ff */
[----:B------:R-:W-:Y:S01]  /*2840*/  LOP3.LUT R12, R12, UR4, RZ, 0x3c, !PT ;  /* 0x000000040c0c7c12 */ /* 0x000fe2000f8e3cff */
[----:B-12---:R-:W-:Y:S07]  /*2850*/  @!P1 BRA `(.L_x_42) ;  /* 0x00000088008c9947 */ /* 0x006fee0003800000 */
.L_x_177:
[C---:B------:R-:W-:Y:S01]  /*2860*/  LEA R4, R11.reuse, UR37, 0x4 ;  /* 0x000000250b047c11 */ /* 0x040fe2000f8e20ff */
[----:B-1----:R-:W-:Y:S01]  /*2870*/  VIADD R0, R0, 0x90 ;  /* 0x0000009000007836 */ /* 0x002fe20000000000 */
[----:B------:R-:W-:Y:S01]  /*2880*/  SEL R8, R8, RZ, P0 ;  /* 0x000000ff08087207 */ /* 0x000fe20000000000 */
[----:B------:R-:W-:-:S03]  /*2890*/  VIADD R11, R11, 0x1 ;  /* 0x000000010b0b7836 */ /* 0x000fc60000000000 */
[----:B------:R-:W1:Y:S01]  /*28a0*/  LDS.128 R4, [R4+0x110] ;  /* 0x0001100004047984 */ /* 0x000e620000000c00 */
[----:B------:R-:W-:Y:S02]  /*28b0*/  PRMT R0, RZ, 0x654, R0 ;  /* 0x00000654ff007816 */ /* 0x000fe40000000000 */
[C---:B------:R-:W-:Y:S01]  /*28c0*/  ISETP.NE.AND P1, PT, R11.reuse, 0x2, PT ;  /* 0x000000020b00780c */ /* 0x040fe20003f25270 */
[----:B------:R-:W-:Y:S01]  /*28d0*/  @!PT LDS RZ, [RZ] ;  /* 0x00000000fffff984 */ /* 0x000fe20000000800 */
[----:B------:R-:W-:Y:S01]  /*28e0*/  @!PT LDS RZ, [RZ] ;  /* 0x00000000fffff984 */ /* 0x000fe20000000800 */
[----:B------:R-:W-:Y:S01]  /*28f0*/  @!PT LDS RZ, [RZ] ;  /* 0x00000000fffff984 */ /* 0x000fe20000000800 */
[----:B------:R-:W-:Y:S01]  /*2900*/  @!PT LDS RZ, [RZ] ;  /* 0x00000000fffff984 */ /* 0x000fe20000000800 */
[----:B------:R2:W-:Y:S06]  /*2910*/  MEMBAR.ALL.CTA ;  /* 0x0000000000007992 */ /* 0x0005ec0000008000 */
[----:B--2---:R-:W2:Y:S01]  /*2920*/  FENCE.VIEW.ASYNC.S ;  /* 0x00000000000073c6 */ /* 0x004ea20000000000 */
[----:B------:R-:W-:Y:S01]  /*2930*/  SEL R11, R11, RZ, P1 ;  /* 0x000000ff0b0b7207 */ /* 0x000fe20000800000 */
[----:B--2---:R2:W-:Y:S01]  /*2940*/  SYNCS.ARRIVE.TRANS64.RED.A1T0 RZ, [R0+URZ], RZ ;  /* 0x000000ff00ff79a7 */ /* 0x0045e200081004ff */
[----:B-1----:R-:W-:-:S02]  /*2950*/  LOP3.LUT P3, RZ, R6, 0x1, RZ, 0xc0, !PT ;  /* 0x0000000106ff7812 */ /* 0x002fc4000786c0ff */
[----:B------:R-:W-:-:S04]  /*2960*/  SEL R5, RZ, 0x1, P1 ;  /* 0x00000001ff057807 */ /* 0x000fc80000800000 */
[----:B------:R-:W-:Y:S02]  /*2970*/  LOP3.LUT R10, R10, R5, RZ, 0x3c, !PT ;  /* 0x000000050a0a7212 */ /* 0x000fe400078e3cff */
[----:B--2---:R-:W-:-:S04]  /*2980*/  SEL R0, RZ, 0x1, P0 ;  /* 0x00000001ff007807 */ /* 0x004fc80000000000 */
[----:B------:R-:W-:Y:S01]  /*2990*/  LOP3.LUT R9, R9, R0, RZ, 0x3c, !PT ;  /* 0x0000000009097212 */ /* 0x000fe200078e3cff */
[----:B------:R-:W-:Y:S06]  /*29a0*/  @P3 BRA `(.L_x_43) ;  /* 0xfffffffc002c3947 */ /* 0x000fec000383ffff */
[----:B------:R-:W-:Y:S01]  /*29b0*/  ULEA UR5, UR6, UR37, 0x3 ;  /* 0x0000002506057291 */ /* 0x000fe2000f8e18ff */
[----:B------:R-:W-:-:S08]  /*29c0*/  SHF.L.U32 R3, R12, 0x1f, RZ ;  /* 0x0000001f0c037819 */ /* 0x000fd000000006ff */
[----:B------:R-:W1:Y:S02]  /*29d0*/  SYNCS.PHASECHK.TRANS64 P0, [UR5+0x90], R3 ;  /* 0x00009003ff0075a7 */ /* 0x000e640008001005 */
[----:B-1----:R-:W-:Y:S05]  /*29e0*/  @P0 BRA `(.L_x_44) ;  /* 0x0000000000080947 */ /* 0x002fea0003800000 */
[----:B------:R-:W1:Y:S02]  /*29f0*/  SYNCS.PHASECHK.TRANS64.TRYWAIT P0, [UR5+0x90], R3 ;  /* 0x00009003ff0075a7 */ /* 0x000e640008001105 */
[----:B-1----:R-:W-:Y:S05]  /*2a00*/  @!P0 BRA `(.L_x_45) ;  /* 0x0000008800348947 */ /* 0x002fea0003800000 */
.L_x_44:
[----:B------:R-:W-:-:S04]  /*2a10*/  UIADD3 UR4, UPT, UPT, UR6, 0x1, URZ ;  /* 0x0000000106047890 */ /* 0x000fc8000fffe0ff */
[----:B------:R-:W-:-:S04]  /*2a20*/  UISETP.NE.AND UP0, UPT, UR4, 0x2, UPT ;  /* 0x000000020400788c */ /* 0x000fc8000bf05270 */
[----:B------:R-:W-:Y:S02]  /*2a30*/  USEL UR7, URZ, 0x1, UP0 ;  /* 0x00000001ff077887 */ /* 0x000fe40008000000 */
[----:B------:R-:W-:-:S04]  /*2a40*/  USEL UR4, UR4, URZ, UP0 ;  /* 0x000000ff04047287 */ /* 0x000fc80008000000 */
[----:B------:R-:W-:Y:S01]  /*2a50*/  ULEA UR4, UR4, UR37, 0x3 ;  /* 0x0000002504047291 */ /* 0x000fe2000f8e18ff */
[----:B-1----:R-:W-:-:S04]  /*2a60*/  LOP3.LUT R3, R12, UR7, RZ, 0x3c, !PT ;  /* 0x000000070c037c12 */ /* 0x002fc8000f8e3cff */
[----:B------:R-:W-:-:S04]  /*2a70*/  SHF.L.U32 R0, R3, 0x1f, RZ ;  /* 0x0000001f03007819 */ /* 0x000fc800000006ff */
[----:B------:R-:W1:Y:S02]  /*2a80*/  SYNCS.PHASECHK.TRANS64 P0, [UR4+0x90], R0 ;  /* 0x00009000ff0075a7 */ /* 0x000e640008001004 */
[----:B-1----:R-:W-:Y:S05]  /*2a90*/  @P0 EXIT ;  /* 0x000000000000094d */ /* 0x002fea0003800000 */
[----:B------:R-:W-:Y:S02]  /*2aa0*/  SHF.L.U32 R3, R3, 0x1f, RZ ;  /* 0x0000001f03037819 */ /* 0x000fe400000006ff */
[----:B------:R-:W-:-:S07]  /*2ab0*/  MOV R0, UR4 ;  /* 0x0000000400007c02 */ /* 0x000fce0008000f00 */
.L_x_46:
[----:B-1----:R1:W2:Y:S02]  /*2ac0*/  SYNCS.PHASECHK.TRANS64.TRYWAIT P0, [R0+URZ+0x90], R3 ;  /* 0x00009003000075a7 */ /* 0x0022a400080011ff */
[----:B--2---:R-:W-:Y:S05]  /*2ad0*/  @!P0 NANOSLEEP.SYNCS 0x989680 ;  /* 0x009896800000895d */ /* 0x004fea0003900000 */
[----:B------:R-:W2:Y:S02]  /*2ae0*/  @!P0 SYNCS.PHASECHK.TRANS64 P0, [R0+URZ+0x90], R3 ;  /* 0x00009003000085a7 */ /* 0x000ea400080010ff */
[----:B--2---:R-:W-:Y:S05]  /*2af0*/  @P0 EXIT ;  /* 0x000000000000094d */ /* 0x004fea0003800000 */
[----:B------:R-:W-:Y:S05]  /*2b00*/  BRA `(.L_x_46) ;  /* 0xfffffffc00ec7947 */ /* 0x000fea000383ffff */
.L_x_39:
[----:B------:R-:W-:-:S09]  /*2b10*/  UISETP.NE.AND UP1, UPT, UR8, URZ, UPT ;  /* 0x000000ff0800728c */ /* 0x000fd2000bf25270 */
[----:B------:R-:W-:Y:S05]  /*2b20*/  BRA.U UP1, `(.L_x_47) ;  /* 0x0000001101247547 */ /* 0x000fea000b800000 */
[----:B------:R-:W-:Y:S01]  /*2b30*/  UMOV UR4, 0x40 ;  /* 0x0000004000047882 */ /* 0x000fe20000000000 */
[----:B------:R-:W-:Y:S01]  /*2b40*/  NOP ;  /* 0x0000000000007918 */ /* 0x000fe20000000000 */
[----:B------:R-:W-:Y:S01]  /*2b50*/  ULEA UR4, UR37, UR4, 0x18 ;  /* 0x0000000425047291 */ /* 0x000fe2000f8ec0ff */
[----:B------:R-:W-:Y:S02]  /*2b60*/  UMOV UR5, 0x400 ;  /* 0x0000040000057882 */ /* 0x000fe40000000000 */
[----:B------:R-:W-:-:S06]  /*2b70*/  ULEA UR37, UR37, UR5, 0x18 ;  /* 0x0000000525257291 */ /* 0x000fcc000f8ec0ff */
[----:B------:R-:W1:Y:S02]  /*2b80*/  LDS.U8 R0, [UR4+0x1c] ;  /* 0x00001c04ff007984 */ /* 0x000e640008000000 */
[----:B-1----:R-:W-:-:S13]  /*2b90*/  ISETP.NE.AND P0, PT, R0, RZ, PT ;  /* 0x000000ff0000720c */ /* 0x002fda0003f05270 */
[----:B------:R-:W-:Y:S05]  /*2ba0*/  @P0 BRA `(.L_x_48) ;  /* 0x0000000000580947 */ /* 0x000fea0003800000 */
[----:B------:R-:W-:-:S13]  /*2bb0*/  ELECT P0, URZ, PT ;  /* 0x0000000000ff782f */ /* 0x000fda0003800000 */
[----:B------:R-:W-:Y:S05]  /*2bc0*/  @!P0 BRA `(.L_x_49) ;  /* 0x0000000000608947 */ /* 0x000fea0003800000 */
[----:B------:R-:W-:Y:S01]  /*2bd0*/  UMOV UR5, 0x10 ;  /* 0x0000001000057882 */ /* 0x000fe20000000000 */
[----:B------:R-:W-:Y:S01]  /*2be0*/  HFMA2 R0, -RZ, RZ, 0, 5.9604644775390625e-08 ;  /* 0x00000001ff007431 */ /* 0x000fe200000001ff */
[----:B------:R-:W-:-:S03]  /*2bf0*/  MOV R2, 0xffff ;  /* 0x0000ffff00027802 */ /* 0x000fc60000000f00 */
[----:B------:R-:W-:Y:S04]  /*2c00*/  DEPBAR.LE SB1, 0x36 ;  /* 0x00009d800000791a */ /* 0x000fe80000000000 */
[----:B------:R-:W1:Y:S02]  /*2c10*/  UTCATOMSWS.FIND_AND_SET.ALIGN UP0, UR5, UR5 ;  /* 0x00000005000575e3 */ /* 0x000e640008000800 */
[----:B-1----:R-:W-:Y:S01]  /*2c20*/  MOV R3, UR5 ;  /* 0x0000000500037c02 */ /* 0x002fe20008000f00 */
[----:B------:R-:W-:Y:S06]  /*2c30*/  BRA.U UP0, `(.L_x_50) ;  /* 0x0000000100187547 */ /* 0x000fec000b800000 */
.L_x_51:
[----:B------:R-:W-:Y:S05]  /*2c40*/  NANOSLEEP 0x64 ;  /* 0x000000640000795d */ /* 0x000fea0003800000 */
[----:B------:R-:W-:-:S05]  /*2c50*/  UMOV UR5, 0x10 ;  /* 0x0000001000057882 */ /* 0x000fca0000000000 */
[----:B------:R-:W-:Y:S04]  /*2c60*/  DEPBAR.LE SB1, 0x36 ;  /* 0x00009d800000791a */ /* 0x000fe80000000000 */
[----:B------:R-:W1:Y:S02]  /*2c70*/  UTCATOMSWS.FIND_AND_SET.ALIGN UP0, UR5, UR5 ;  /* 0x00000005000575e3 */ /* 0x000e640008000800 */
[----:B-1----:R-:W-:Y:S01]  /*2c80*/  MOV R3, UR5 ;  /* 0x0000000500037c02 */ /* 0x002fe20008000f00 */
[----:B------:R-:W-:Y:S05]  /*2c90*/  BRA.U !UP0, `(.L_x_51) ;  /* 0xfffffffd08e87547 */ /* 0x000fea000b83ffff */
.L_x_50:
[-C--:B------:R-:W-:Y:S02]  /*2ca0*/  SHF.L.U32 R2, R2, R3.reuse, RZ ;  /* 0x0000000302027219 */ /* 0x080fe400000006ff */
[----:B------:R-:W-:Y:S01]  /*2cb0*/  SHF.L.U32 R0, R0, R3, RZ ;  /* 0x0000000300007219 */ /* 0x000fe200000006ff */
[----:B------:R-:W-:Y:S02]  /*2cc0*/  IMAD.SHL.U32 R3, R3, 0x20, RZ ;  /* 0x0000002003037824 */ /* 0x000fe400078e00ff */
[----:B------:R1:W-:Y:S04]  /*2cd0*/  ATOMS.OR RZ, [UR4+0x14], R2 ;  /* 0x00001402ffff798c */ /* 0x0003e8000b000004 */
[----:B------:R1:W-:Y:S04]  /*2ce0*/  ATOMS.OR RZ, [UR4+0x18], R0 ;  /* 0x00001800ffff798c */ /* 0x0003e8000b000004 */
[----:B------:R1:W-:Y:S01]  /*2cf0*/  STS [UR37+0x130], R3 ;  /* 0x00013003ff007988 */ /* 0x0003e20008000825 */
[----:B------:R-:W-:Y:S05]  /*2d00*/  BRA `(.L_x_49) ;  /* 0x0000000000107947 */ /* 0x000fea0003800000 */
.L_x_48:
[----:B------:R-:W-:Y:S02]  /*2d10*/  MOV R0, 0xffffffff ;  /* 0xffffffff00007802 */ /* 0x000fe40000000f00 */
[----:B------:R-:W-:-:S03]  /*2d20*/  MOV R2, 0x2d50 ;  /* 0x00002d5000027802 */ /* 0x000fc60000000f00 */
[----:B------:R1:W-:Y:S04]  /*2d30*/  STS [UR37+0x130], R0 ;  /* 0x00013000ff007988 */ /* 0x0003e80008000825 */
[----:B-1-3-5:R-:W-:Y:S05]  /*2d40*/  CALL.REL.NOINC `($__internal_1_$__cuda_sm10x_tcgen05_guardrail_trap_phase_invalid_during_alloc) ;  /* 0x00000090002c7944 */ /* 0x02afea0003c00000 */
.L_x_49:
[----:B------:R-:W-:Y:S05]  /*2d50*/  WARPSYNC.ALL ;  /* 0x0000000000007948 */ /* 0x000fea0003800000 */
[----:B------:R-:W2:Y:S01]  /*2d60*/  S2UR UR5, SR_CgaCtaId ;  /* 0x00000000000579c3 */ /* 0x000ea20000008800 */
[----:B------:R-:W-:Y:S01]  /*2d70*/  UMOV UR4, 0x400 ;  /* 0x0000040000047882 */ /* 0x000fe20000000000 */
[----:B------:R-:W-:-:S06]  /*2d80*/  NOP ;  /* 0x0000000000007918 */ /* 0x000fcc0000000000 */
[----:B------:R-:W-:Y:S06]  /*2d90*/  BAR.ARV 0x6, 0xa0 ;  /* 0x0182800000007b1d */ /* 0x000fec0000002000 */
[----:B------:R-:W4:Y:S01]  /*2da0*/  LDCU UR7, c[0x0][0x38c] ;  /* 0x00007180ff0777ac */ /* 0x000f220008000800 */
[----:B------:R-:W-:Y:S01]  /*2db0*/  IMAD.MOV.U32 R11, RZ, RZ, 0x1 ;  /* 0x00000001ff0b7424 */ /* 0x000fe200078e00ff */
[----:B------:R-:W-:Y:S01]  /*2dc0*/  CS2R R8, SRZ ;  /* 0x0000000000087805 */ /* 0x000fe2000001ff00 */
[----:B------:R-:W-:Y:S01]  /*2dd0*/  IMAD.MOV.U32 R10, RZ, RZ, RZ ;  /* 0x000000ffff0a7224 */ /* 0x000fe200078e00ff */
[----:B------:R-:W3:Y:S01]  /*2de0*/  LDCU UR6, c[0x0][0x38c] ;  /* 0x00007180ff0677ac */ /* 0x000ee20008000800 */
[----:B------:R-:W-:Y:S01]  /*2df0*/  UMOV UR15, URZ ;  /* 0x000000ff000f7c82 */ /* 0x000fe20008000000 */
[----:B------:R-:W-:Y:S01]  /*2e00*/  UMOV UR14, URZ ;  /* 0x000000ff000e7c82 */ /* 0x000fe20008000000 */
[----:B--2---:R-:W-:Y:S01]  /*2e10*/  ULEA UR5, UR5, UR4, 0x18 ;  /* 0x0000000405057291 */ /* 0x004fe2000f8ec0ff */
[----:B------:R-:W-:Y:S01]  /*2e20*/  UMOV UR32, 0x0 ;  /* 0x0000000000207882 */ /* 0x000fe20000000000 */
[----:B------:R-:W-:-:S02]  /*2e30*/  UMOV UR33, 0x8200910 ;  /* 0x0820091000217882 */ /* 0x000fc40000000000 */
[----:B------:R-:W-:Y:S02]  /*2e40*/  UIADD3 UR9, UPT, UPT, UR5, 0x8400, URZ ;  /* 0x0000840005097890 */ /* 0x000fe4000fffe0ff */
[----:B------:R-:W-:Y:S02]  /*2e50*/  UIADD3 UR10, UPT, UPT, UR5, 0x20400, URZ ;  /* 0x00020400050a7890 */ /* 0x000fe4000fffe0ff */
[----:B----4-:R-:W-:Y:S01]  /*2e60*/  UIADD3 UR7, UPT, UPT, UR7, 0x3f, URZ ;  /* 0x0000003f07077890 */ /* 0x010fe2000fffe0ff */
[----:B-1----:R-:W1:Y:S01]  /*2e70*/  LDS R0, [UR5+0x130] ;  /* 0x00013005ff007984 */ /* 0x002e620008000800 */
[----:B------:R-:W-:Y:S02]  /*2e80*/  USHF.R.U32.HI UR9, URZ, 0x4, UR9 ;  /* 0x00000004ff097899 */ /* 0x000fe40008011609 */
[----:B------:R-:W-:Y:S02]  /*2e90*/  USHF.R.S32.HI UR4, URZ, 0x1f, UR7 ;  /* 0x0000001fff047899 */ /* 0x000fe40008011407 */
[----:B------:R-:W-:-:S02]  /*2ea0*/  USHF.R.U32.HI UR10, URZ, 0x4, UR10 ;  /* 0x00000004ff0a7899 */ /* 0x000fc4000801160a */
[----:B------:R-:W-:Y:S02]  /*2eb0*/  ULEA.HI UR4, UR4, UR7, URZ, 0x6 ;  /* 0x0000000704047291 */ /* 0x000fe4000f8f30ff */
[----:B------:R-:W-:Y:S02]  /*2ec0*/  ULOP3.LUT UR9, UR9, 0x3fff, URZ, 0xc0, !UPT ;  /* 0x00003fff09097892 */ /* 0x000fe4000f8ec0ff */
[----:B------:R-:W-:Y:S02]  /*2ed0*/  USHF.R.S32.HI UR4, URZ, 0x6, UR4 ;  /* 0x00000006ff047899 */ /* 0x000fe40008011404 */
[----:B------:R-:W-:Y:S02]  /*2ee0*/  ULOP3.LUT UR10, UR10, 0x3fff, URZ, 0xc0, !UPT ;  /* 0x00003fff0a0a7892 */ /* 0x000fe4000f8ec0ff */
[----:B------:R-:W-:Y:S01]  /*2ef0*/  UISETP.LT.AND UP0, UPT, UR4, 0x1, UPT ;  /* 0x000000010400788c */ /* 0x000fe2000bf01270 */
[----:B------:R-:W-:Y:S01]  /*2f00*/  UMOV UR30, 0x0 ;  /* 0x00000000001e7882 */ /* 0x000fe20000000000 */
[----:B------:R-:W-:-:S02]  /*2f10*/  UMOV UR31, 0x8200910 ;  /* 0x08200910001f7882 */ /* 0x000fc40000000000 */
[----:B------:R-:W-:Y:S01]  /*2f20*/  USEL UR8, UR4, 0x1, !UP0 ;  /* 0x0000000104087887 */ /* 0x000fe2000c000000 */
[----:B------:R-:W-:Y:S01]  /*2f30*/  UMOV UR28, 0x0 ;  /* 0x00000000001c7882 */ /* 0x000fe20000000000 */
[----:B------:R-:W-:Y:S01]  /*2f40*/  UMOV UR29, 0x8200910 ;  /* 0x08200910001d7882 */ /* 0x000fe20000000000 */
[----:B------:R-:W-:Y:S01]  /*2f50*/  UMOV UR26, 0x0 ;  /* 0x00000000001a7882 */ /* 0x000fe20000000000 */
[----:B------:R-:W-:Y:S01]  /*2f60*/  UMOV UR27, 0x8200910 ;  /* 0x08200910001b7882 */ /* 0x000fe20000000000 */
[----:B------:R-:W-:Y:S01]  /*2f70*/  UMOV UR24, 0x0 ;  /* 0x0000000000187882 */ /* 0x000fe20000000000 */
[----:B------:R-:W-:Y:S01]  /*2f80*/  UMOV UR25, 0x8200910 ;  /* 0x0820091000197882 */ /* 0x000fe20000000000 */
[----:B------:R-:W-:Y:S01]  /*2f90*/  UMOV UR22, 0x0 ;  /* 0x0000000000167882 */ /* 0x000fe20000000000 */
[----:B------:R-:W-:Y:S01]  /*2fa0*/  UMOV UR23, 0x8200910 ;  /* 0x0820091000177882 */ /* 0x000fe20000000000 */
[----:B------:R-:W-:Y:S02]  /*2fb0*/  ULOP3.LUT UR9, UR9, 0x10000, URZ, 0xfc, !UPT ;  /* 0x0001000009097892 */ /* 0x000fe4000f8efcff */
[----:B------:R-:W-:-:S02]  /*2fc0*/  ULOP3.LUT UR10, UR10, 0x10000, URZ, 0xfc, !UPT ;  /* 0x000100000a0a7892 */ /* 0x000fc4000f8efcff */
[----:B------:R-:W-:Y:S02]  /*2fd0*/  UIADD3 UR8, UPT, UPT, -UR8, URZ, URZ ;  /* 0x000000ff08087290 */ /* 0x000fe4000fffe1ff */
[----:B---3--:R-:W-:Y:S01]  /*2fe0*/  UISETP.GE.AND UP3, UPT, UR6, 0x1, UPT ;  /* 0x000000010600788c */ /* 0x008fe2000bf66270 */
[----:B------:R-:W-:Y:S01]  /*2ff0*/  UMOV UR20, 0x0 ;  /* 0x0000000000147882 */ /* 0x000fe20000000000 */
[----:B------:R-:W-:Y:S01]  /*3000*/  UMOV UR21, 0x8200910 ;  /* 0x0820091000157882 */ /* 0x000fe20000000000 */
[----:B------:R-:W-:Y:S01]  /*3010*/  UMOV UR18, 0x0 ;  /* 0x0000000000127882 */ /* 0x000fe20000000000 */
[----:B-1----:R-:W-:Y:S01]  /*3020*/  R2UR UR16, R0 ;  /* 0x00000000001072ca */ /* 0x002fe200000e0000 */
[----:B------:R-:W-:-:S14]  /*3030*/  UMOV UR19, 0x8200910 ;  /* 0x0820091000137882 */ /* 0x000fdc0000000000 */
.L_x_58:
[----:B------:R-:W-:Y:S02]  /*3040*/  LEA R0, R10, UR5, 0x3 ;  /* 0x000000050a007c11 */ /* 0x000fe4000f8e18ff */
[----:B------:R-:W-:Y:S02]  /*3050*/  SHF.L.U32 R5, R9, 0x1f, RZ ;  /* 0x0000001f09057819 */ /* 0x000fe400000006ff */
[----:B------:R-:W-:Y:S01]  /*3060*/  PLOP3.LUT P0, PT, PT, PT, UP3, 0x80, 0x8 ;  /* 0x000000000008781c */ /* 0x000fe20003f0f038 */
[----:B------:R-:W-:Y:S01]  /*3070*/  VIADD R3, R0, 0x90 ;  /* 0x0000009000037836 */ /* 0x000fe20000000000 */
[----:B-1----:R-:W1:Y:S02]  /*3080*/  SYNCS.PHASECHK.TRANS64.TRYWAIT P1, [R0+URZ+0x80], R5 ;  /* 0x00008005000075a7 */ /* 0x002e6400080211ff */
[----:B-1-3--:R-:W-:Y:S09]  /*3090*/  @!P1 BRA `(.L_x_52) ;  /* 0x0000008000a89947 */ /* 0x00aff20003800000 */
.L_x_179:
[----:B------:R-:W-:Y:S01]  /*30a0*/  LEA R4, R10, UR5, 0x4 ;  /* 0x000000050a047c11 */ /* 0x000fe2000f8e20ff */
[----:B------:R-:W-:Y:S01]  /*30b0*/  @UP3 ULEA UR7, UR14, UR5, 0x3 ;  /* 0x000000050e073291 */ /* 0x000fe2000f8e18ff */
[----:B------:R-:W-:Y:S01]  /*30c0*/  PLOP3.LUT P2, PT, PT, PT, PT, 0x80, 0x8 ;  /* 0x000000000008781c */ /* 0x000fe20003f4f070 */
[----:B------:R-:W-:Y:S01]  /*30d0*/  ULEA UR6, UR15, UR5, 0x3 ;  /* 0x000000050f067291 */ /* 0x000fe2000f8e18ff */
[----:B------:R-:W-:Y:S02]  /*30e0*/  PRMT R3, RZ, 0x654, R3 ;  /* 0x00000654ff037816 */ /* 0x000fe40000000003 */
[----:B-1----:R-:W1:Y:S01]  /*30f0*/  LDS.128 R4, [R4+0x110] ;  /* 0x0001100004047984 */ /* 0x002e620000000c00 */
[----:B------:R-:W-:Y:S02]  /*3100*/  @P0 SHF.L.U32 R2, R8, 0x1f, RZ ;  /* 0x0000001f08020819 */ /* 0x000fe400000006ff */
[----:B------:R-:W-:Y:S01]  /*3110*/  SHF.L.U32 R0, R11, 0x1f, RZ ;  /* 0x0000001f0b007819 */ /* 0x000fe200000006ff */
[----:B------:R-:W-:Y:S01]  /*3120*/  @!PT LDS RZ, [RZ] ;  /* 0x00000000fffff984 */ /* 0x000fe20000000800 */
[----:B------:R-:W-:Y:S01]  /*3130*/  @!PT LDS RZ, [RZ] ;  /* 0x00000000fffff984 */ /* 0x000fe20000000800 */
[----:B------:R-:W-:Y:S01]  /*3140*/  @!PT LDS RZ, [RZ] ;  /* 0x00000000fffff984 */ /* 0x000fe20000000800 */
[----:B------:R-:W-:Y:S01]  /*3150*/  @!PT LDS RZ, [RZ] ;  /* 0x00000000fffff984 */ /* 0x000fe20000000800 */
[----:B------:R2:W-:Y:S06]  /*3160*/  MEMBAR.ALL.CTA ;  /* 0x0000000000007992 */ /* 0x0005ec0000008000 */
[----:B--2---:R-:W2:Y:S02]  /*3170*/  FENCE.VIEW.ASYNC.S ;  /* 0x00000000000073c6 */ /* 0x004ea40000000000 */
[----:B--2---:R2:W-:Y:S01]  /*3180*/  SYNCS.ARRIVE.TRANS64.RED.A1T0 RZ, [R3+URZ], RZ ;  /* 0x000000ff03ff79a7 */ /* 0x0045e200081004ff */
[----:B------:R2:W3:Y:S01]  /*3190*/  @P0 SYNCS.PHASECHK.TRANS64.TRYWAIT P2, [UR7], R2 ;  /* 0x00000002ff0005a7 */ /* 0x0004e20008041107 */
[----:B------:R-:W-:Y:S01]  /*31a0*/  ULEA UR7, UR15, UR16, 0x7 ;  /* 0x000000100f077291 */ /* 0x000fe2000f8e38ff */
[----:B-1----:R-:W-:Y:S01]  /*31b0*/  LOP3.LUT P1, RZ, R6, 0x1, RZ, 0xc0, !PT ;  /* 0x0000000106ff7812 */ /* 0x002fe2000782c0ff */
[----:B------:R-:W1:Y:S02]  /*31c0*/  SYNCS.PHASECHK.TRANS64.TRYWAIT P0, [UR6+0xc0], R0 ;  /* 0x0000c000ff0075a7 */ /* 0x000e640008001106 */
[----:B-123--:R-:W-:Y:S10]  /*31d0*/  @!P0 BRA `(.L_x_53) ;  /* 0x00000080006c8947 */ /* 0x00eff40003800000 */
.L_x_181:
[----:B------:R-:W-:Y:S01]  /*31e0*/  IADD3 R10, PT, PT, R10, 0x1, RZ ;  /* 0x000000010a0a7810 */ /* 0x000fe20007ffe0ff */
[----:B------:R-:W-:Y:S06]  /*31f0*/  BRA.U !UP3, `(.L_x_54) ;  /* 0x000000050b107547 */ /* 0x000fec000b800000 */
[----:B------:R-:W-:Y:S01]  /*3200*/  UPLOP3.LUT UP4, UPT, UPT, UPT, UPT, 0x40, 0x4 ;  /* 0x000000000004789c */ /* 0x000fe20003f8e870 */
[----:B------:R-:W-:Y:S01]  /*3210*/  UMOV UR13, UR8 ;  /* 0x00000008000d7c82 */ /* 0x000fe20008000000 */
[----:B------:R-:W-:Y:S01]  /*3220*/  UMOV UR12, UR4 ;  /* 0x00000004000c7c82 */ /* 0x000fe20008000000 */
[----:B------:R-:W-:-:S08]  /*3230*/  UMOV UR17, UR14 ;  /* 0x0000000e00117c82 */ /* 0x000fd00008000000 */
.L_x_57:
[----:B------:R-:W-:Y:S02]  /*3240*/  UIADD3 UR13, UPT, UPT, UR13, 0x1, URZ ;  /* 0x000000010d0d7890 */ /* 0x000fe4000fffe0ff */
[----:B--2---:R-:W-:Y:S02]  /*3250*/  ULEA UR11, UR17, UR5, 0x3 ;  /* 0x00000005110b7291 */ /* 0x004fe4000f8e18ff */
[----:B------:R-:W-:Y:S01]  /*3260*/  UISETP.NE.AND UP0, UPT, UR13, URZ, UPT ;  /* 0x000000ff0d00728c */ /* 0x000fe2000bf05270 */
[----:B---3--:R-:W-:Y:S10]  /*3270*/  @P2 BRA `(.L_x_55) ;  /* 0x00000000000c2947 */ /* 0x008ff40003800000 */
[----:B-1----:R-:W-:Y:S04]  /*3280*/  SHF.L.U32 R3, R8, 0x1f, RZ ;  /* 0x0000001f08037819 */ /* 0x002fe800000006ff */
[----:B------:R-:W1:Y:S02]  /*3290*/  SYNCS.PHASECHK.TRANS64.TRYWAIT P0, [UR11], R3 ;  /* 0x00000003ff0075a7 */ /* 0x000e64000800110b */
[----:B-1----:R-:W-:Y:S05]  /*32a0*/  @!P0 BRA `(.L_x_56) ;  /* 0x0000008000508947 */ /* 0x002fea0003800000 */
.L_x_55:
[----:B------:R-:W-:Y:S01]  /*32b0*/  UISETP.NE.AND UP1, UPT, UR12, 0x1, UPT ;  /* 0x000000010c00788c */ /* 0x000fe2000bf25270 */
[----:B------:R-:W-:Y:S01]  /*32c0*/  PLOP3.LUT P2, PT, PT, PT, PT, 0x80, 0x8 ;  /* 0x000000000008781c */ /* 0x000fe20003f4f070 */
[----:B------:R-:W-:Y:S02]  /*32d0*/  UIADD3 UR14, UPT, UPT, UR17, 0x1, URZ ;  /* 0x00000001110e7890 */ /* 0x000fe4000fffe0ff */
[----:B------:R-:W-:Y:S02]  /*32e0*/  ULEA UR64, UR17, UR10, 0xb ;  /* 0x0000000a11407291 */ /* 0x000fe4000f8e58ff */
[----:B------:R-:W-:Y:S01]  /*32f0*/  UISETP.NE.AND UP2, UPT, UR14, 0x3, UPT ;  /* 0x000000030e00788c */ /* 0x000fe2000bf45270 */
[----:B------:R-:W-:Y:S01]  /*3300*/  PLOP3.LUT P0, PT, PT, PT, UP1, 0x80, 0x8 ;  /* 0x000000000008781c */ /* 0x000fe20003f0f018 */
[----:B------:R-:W-:Y:S02]  /*3310*/  ULEA UR62, UR17, UR9, 0xb ;  /* 0x00000009113e7291 */ /* 0x000fe4000f8e58ff */
[----:B------:R-:W-:Y:S02]  /*3320*/  USEL UR35, URZ, 0x1, UP2 ;  /* 0x00000001ff237887 */ /* 0x000fe40009000000 */
[----:B------:R-:W-:Y:S02]  /*3330*/  USEL UR14, UR14, URZ, UP2 ;  /* 0x000000ff0e0e7287 */ /* 0x000fe40009000000 */
[----:B------:R-:W-:Y:S02]  /*3340*/  UIADD3 UR60, UPT, UPT, UR64, 0x2, URZ ;  /* 0x00000002403c7890 */ /* 0x000fe4000fffe0ff */
[----:B------:R-:W-:Y:S01]  /*3350*/  @UP1 ULEA UR34, UR14, UR5, 0x3 ;  /* 0x000000050e221291 */ /* 0x000fe2000f8e18ff */
[----:B------:R-:W-:Y:S01]  /*3360*/  LOP3.LUT R8, R8, UR35, RZ, 0x3c, !PT ;  /* 0x0000002308087c12 */ /* 0x000fe2000f8e3cff */
[----:B------:R-:W-:Y:S02]  /*3370*/  UIADD3 UR58, UPT, UPT, UR62, 0x2, URZ ;  /* 0x000000023e3a7890 */ /* 0x000fe4000fffe0ff */
[----:B------:R-:W-:Y:S01]  /*3380*/  UIADD3 UR56, UPT, UPT, UR64, 0x4, URZ ;  /* 0x0000000440387890 */ /* 0x000fe2000fffe0ff */
[----:B-1----:R-:W-:Y:S01]  /*3390*/  @P0 SHF.L.U32 R0, R8, 0x1f, RZ ;  /* 0x0000001f08000819 */ /* 0x002fe200000006ff */
[----:B------:R-:W-:Y:S02]  /*33a0*/  UIADD3 UR54, UPT, UPT, UR62, 0x4, URZ ;  /* 0x000000043e367890 */ /* 0x000fe4000fffe0ff */
[----:B------:R-:W-:Y:S01]  /*33b0*/  UIADD3 UR52, UPT, UPT, UR64, 0x6, URZ ;  /* 0x0000000640347890 */ /* 0x000fe2000fffe0ff */
[----:B------:R2:W3:Y:S01]  /*33c0*/  @P0 SYNCS.PHASECHK.TRANS64.TRYWAIT P2, [UR34], R0 ;  /* 0x00000000ff0005a7 */ /* 0x0004e20008041122 */
[----:B------:R-:W-:Y:S02]  /*33d0*/  UIADD3 UR50, UPT, UPT, UR62, 0x6, URZ ;  /* 0x000000063e327890 */ /* 0x000fe4000fffe0ff */
        /* <DEDUP_REMOVED lines=9> */
[----:B------:R-:W-:Y:S01]  /*3470*/  UIADD3 UR12, UPT, UPT, UR12, -0x1, URZ ;  /* 0xffffffff0c0c7890 */ /* 0x000fe2000fffe0ff */
[----:B------:R-:W-:Y:S01]  /*3480*/  UMOV UR65, 0x40004040 ;  /* 0x4000404000417882 */ /* 0x000fe20000000000 */
[----:B------:R-:W-:Y:S01]  /*3490*/  UMOV UR63, 0x40004040 ;  /* 0x40004040003f7882 */ /* 0x000fe20000000000 */
[----:B------:R-:W-:Y:S01]  /*34a0*/  UMOV UR61, 0x40004040 ;  /* 0x40004040003d7882 */ /* 0x000fe20000000000 */
[----:B------:R2:W-:Y:S01]  /*34b0*/  UTCHMMA gdesc[UR62], gdesc[UR64], tmem[UR7], tmem[UR32], idesc[UR33], UP4 ;  /* 0x00ff20403e0075ea */ /* 0x0005e2000a000007 */
[----:B------:R-:W-:Y:S01]  /*34c0*/  UPLOP3.LUT UP4, UPT, UPT, UPT, UPT, 0x80, 0x8 ;  /* 0x000000000008789c */ /* 0x000fe20003f8f070 */
[----:B------:R-:W-:Y:S01]  /*34d0*/  UMOV UR59, 0x40004040 ;  /* 0x40004040003b7882 */ /* 0x000fe20000000000 */
[----:B------:R-:W-:Y:S01]  /*34e0*/  UMOV UR57, 0x40004040 ;  /* 0x4000404000397882 */ /* 0x000fe20000000000 */
[----:B------:R2:W-:Y:S01]  /*34f0*/  UTCHMMA gdesc[UR58], gdesc[UR60], tmem[UR7], tmem[UR30], idesc[UR31], UPT ;  /* 0x00ff1e3c3a0075ea */ /* 0x0005e2000b800007 */
        /* <DEDUP_REMOVED lines=14> */
[----:B------:R-:W-:Y:S01]  /*35e0*/  UMOV UR35, 0x40004040 ;  /* 0x4000404000237882 */ /* 0x000fe20000000000 */
[----:B------:R2:W-:Y:S01]  /*35f0*/  UTCHMMA gdesc[UR38], gdesc[UR40], tmem[UR7], tmem[UR20], idesc[UR21], UPT ;  /* 0x00ff1428260075ea */ /* 0x0005e2000b800007 */
[----:B------:R2:W-:Y:S01]  /*3600*/  UTCHMMA gdesc[UR34], gdesc[UR36], tmem[UR7], tmem[UR18], idesc[UR19], UPT ;  /* 0x00ff1224220075ea */ /* 0x0005e2000b800007 */
[----:B------:R2:W-:Y:S01]  /*3610*/  UTCBAR [UR11], URZ ;  /* 0x000000ff0b0073e9 */ /* 0x0005e200080000ff */
[----:B------:R-:W-:Y:S01]  /*3620*/  UMOV UR17, UR14 ;  /* 0x0000000e00117c82 */ /* 0x000fe20008000000 */
[----:B------:R-:W-:Y:S05]  /*3630*/  BRA.U UP0, `(.L_x_57) ;  /* 0xfffffffd00007547 */ /* 0x000fea000b83ffff */
.L_x_54:
[----:B------:R-:W-:Y:S01]  /*3640*/  UIADD3 UR15, UPT, UPT, UR15, 0x1, URZ ;  /* 0x000000010f0f7890 */ /* 0x000fe2000fffe0ff */
[C---:B------:R-:W-:Y:S01]  /*3650*/  ISETP.NE.AND P0, PT, R10.reuse, 0x2, PT ;  /* 0x000000020a00780c */ /* 0x040fe20003f05270 */
[----:B--2---:R-:W-:Y:S02]  /*3660*/  UIADD3 UR7, UPT, UPT, UR6, 0xa0, URZ ;  /* 0x000000a006077890 */ /* 0x004fe4000fffe0ff */
[----:B------:R-:W-:Y:S01]  /*3670*/  UISETP.NE.AND UP0, UPT, UR15, 0x4, UPT ;  /* 0x000000040f00788c */ /* 0x000fe2000bf05270 */
[----:B-1----:R-:W-:Y:S02]  /*3680*/  SEL R0, RZ, 0x1, P0 ;  /* 0x00000001ff007807 */ /* 0x002fe40000000000 */
[----:B------:R-:W-:Y:S01]  /*3690*/  SEL R10, R10, RZ, P0 ;  /* 0x000000ff0a0a7207 */ /* 0x000fe20000000000 */
[----:B------:R-:W-:Y:S01]  /*36a0*/  USEL UR6, URZ, 0x1, UP0 ;  /* 0x00000001ff067887 */ /* 0x000fe20008000000 */
[----:B------:R-:W-:Y:S01]  /*36b0*/  LOP3.LUT R9, R9, R0, RZ, 0x3c, !PT ;  /* 0x0000000009097212 */ /* 0x000fe200078e3cff */
[----:B------:R-:W-:Y:S01]  /*36c0*/  USEL UR15, UR15, URZ, UP0 ;  /* 0x000000ff0f0f7287 */ /* 0x000fe20008000000 */
[----:B------:R1:W-:Y:S03]  /*36d0*/  UTCBAR [UR7], URZ ;  /* 0x000000ff070073e9 */ /* 0x0003e600080000ff */
[----:B------:R-:W-:Y:S01]  /*36e0*/  LOP3.LUT R11, R11, UR6, RZ, 0x3c, !PT ;  /* 0x000000060b0b7c12 */ /* 0x000fe2000f8e3cff */
[----:B------:R-:W-:Y:S07]  /*36f0*/  @P1 BRA `(.L_x_58) ;  /* 0xfffffff800501947 */ /* 0x000fee000383ffff */
[----:B------:R-:W2:Y:S01]  /*3700*/  S2UR UR4, SR_CgaCtaId ;  /* 0x00000000000479c3 */ /* 0x000ea20000008800 */
[----:B------:R-:W-:Y:S01]  /*3710*/  ELECT P0, URZ, PT ;  /* 0x0000000000ff782f */ /* 0x000fe20003800000 */
[----:B------:R-:W-:Y:S01]  /*3720*/  IMAD.MOV.U32 R0, RZ, RZ, 0x1 ;  /* 0x00000001ff007424 */ /* 0x000fe200078e00ff */
[----:B------:R-:W-:Y:S01]  /*3730*/  UIADD3 UR5, UPT, UPT, UR5, 0xc0, URZ ;  /* 0x000000c005057890 */ /* 0x000fe2000fffe0ff */
[----:B------:R-:W-:Y:S01]  /*3740*/  SHF.L.U32 R3, R11, 0x1f, RZ ;  /* 0x0000001f0b037819 */ /* 0x000fe200000006ff */
[----:B------:R-:W-:-:S03]  /*3750*/  UMOV UR6, 0x40 ;  /* 0x0000004000067882 */ /* 0x000fc60000000000 */
[----:B------:R-:W-:Y:S01]  /*3760*/  UVIRTCOUNT.DEALLOC.SMPOOL 0x80 ;  /* 0x000000800000784c */ /* 0x000fe20000000000 */
[----:B--2---:R-:W-:Y:S02]  /*3770*/  ULEA UR4, UR4, UR6, 0x18 ;  /* 0x0000000604047291 */ /* 0x004fe4000f8ec0ff */
[----:B------:R-:W-:-:S07]  /*3780*/  ULEA UR6, UR15, UR5, 0x3 ;  /* 0x000000050f067291 */ /* 0x000fce000f8e18ff */
[----:B------:R2:W-:Y:S02]  /*3790*/  @P0 STS.U8 [UR4+0x1c], R0 ;  /* 0x00001c00ff000988 */ /* 0x0005e40008000004 */
[----:B------:R-:W4:Y:S02]  /*37a0*/  SYNCS.PHASECHK.TRANS64.TRYWAIT P0, [UR6], R3 ;  /* 0x00000003ff0075a7 */ /* 0x000f240008001106 */
[----:B--2-4-:R-:W-:Y:S05]  /*37b0*/  @!P0 BRA `(.L_x_59) ;  /* 0x0000007c00248947 */ /* 0x014fea0003800000 */
.L_x_184:
[----:B-1----:R-:W-:-:S04]  /*37c0*/  UIADD3 UR7, UPT, UPT, UR15, 0x1, URZ ;  /* 0x000000010f077890 */ /* 0x002fc8000fffe0ff */
[----:B------:R-:W-:-:S04]  /*37d0*/  UISETP.NE.AND UP0, UPT, UR7, 0x4, UPT ;  /* 0x000000040700788c */ /* 0x000fc8000bf05270 */
[----:B------:R-:W-:Y:S02]  /*37e0*/  USEL UR8, URZ, 0x1, UP0 ;  /* 0x00000001ff087887 */ /* 0x000fe40008000000 */
[----:B------:R-:W-:-:S04]  /*37f0*/  USEL UR7, UR7, URZ, UP0 ;  /* 0x000000ff07077287 */ /* 0x000fc80008000000 */
[----:B------:R-:W-:Y:S01]  /*3800*/  ULEA UR6, UR7, UR5, 0x3 ;  /* 0x0000000507067291 */ /* 0x000fe2000f8e18ff */
[----:B------:R-:W-:-:S04]  /*3810*/  LOP3.LUT R2, R11, UR8, RZ, 0x3c, !PT ;  /* 0x000000080b027c12 */ /* 0x000fc8000f8e3cff */
[----:B--2---:R-:W-:-:S04]  /*3820*/  SHF.L.U32 R3, R2, 0x1f, RZ ;  /* 0x0000001f02037819 */ /* 0x004fc800000006ff */
[----:B------:R-:W1:Y:S02]  /*3830*/  SYNCS.PHASECHK.TRANS64.TRYWAIT P0, [UR6], R3 ;  /* 0x00000003ff0075a7 */ /* 0x000e640008001106 */
[----:B-1----:R-:W-:Y:S05]  /*3840*/  @!P0 BRA `(.L_x_60) ;  /* 0x0000007c00188947 */ /* 0x002fea0003800000 */
.L_x_186:
        /* <DEDUP_REMOVED lines=9> */
.L_x_188:
[----:B------:R-:W-:-:S04]  /*38e0*/  UIADD3 UR7, UPT, UPT, UR7, 0x1, URZ ;  /* 0x0000000107077890 */ /* 0x000fc8000fffe0ff */
[----:B------:R-:W-:-:S04]  /*38f0*/  UISETP.NE.AND UP0, UPT, UR7, 0x4, UPT ;  /* 0x000000040700788c */ /* 0x000fc8000bf05270 */
[----:B------:R-:W-:Y:S02]  /*3900*/  USEL UR6, URZ, 0x1, UP0 ;  /* 0x00000001ff067887 */ /* 0x000fe40008000000 */
[----:B------:R-:W-:-:S04]  /*3910*/  USEL UR7, UR7, URZ, UP0 ;  /* 0x000000ff07077287 */ /* 0x000fc80008000000 */
[----:B------:R-:W-:Y:S01]  /*3920*/  ULEA UR7, UR7, UR5, 0x3 ;  /* 0x0000000507077291 */ /* 0x000fe2000f8e18ff */
[----:B-1----:R-:W-:-:S04]  /*3930*/  LOP3.LUT R3, R2, UR6, RZ, 0x3c, !PT ;  /* 0x0000000602037c12 */ /* 0x002fc8000f8e3cff */
[----:B------:R-:W-:-:S04]  /*3940*/  SHF.L.U32 R3, R3, 0x1f, RZ ;  /* 0x0000001f03037819 */ /* 0x000fc800000006ff */
[----:B------:R-:W1:Y:S02]  /*3950*/  SYNCS.PHASECHK.TRANS64.TRYWAIT P0, [UR7], R3 ;  /* 0x00000003ff0075a7 */ /* 0x000e640008001107 */
[----:B-1----:R-:W-:Y:S05]  /*3960*/  @!P0 BRA `(.L_x_62) ;  /* 0x0000007c00008947 */ /* 0x002fea0003800000 */
.L_x_190:
[----:B------:R-:W-:Y:S01]  /*3970*/  NOP ;  /* 0x0000000000007918 */ /* 0x000fe20000000000 */
[----:B-1----:R-:W1:Y:S01]  /*3980*/  LDS R0, [UR4+0x14] ;  /* 0x00001404ff007984 */ /* 0x002e620008000800 */
[----:B------:R-:W-:Y:S01]  /*3990*/  ULOP3.LUT UR6, UR16, 0xffff, URZ, 0xc0, !UPT ;  /* 0x0000ffff10067892 */ /* 0x000fe2000f8ec0ff */
[----:B------:R-:W-:Y:S01]  /*39a0*/  UMOV UR8, 0xffff ;  /* 0x0000ffff00087882 */ /* 0x000fe20000000000 */
[----:B------:R-:W-:Y:S02]  /*39b0*/  UMOV UR5, 0x1 ;  /* 0x0000000100057882 */ /* 0x000fe40000000000 */
[----:B------:R-:W-:-:S04]  /*39c0*/  USHF.R.U32.HI UR6, URZ, 0x5, UR6 ;  /* 0x00000005ff067899 */ /* 0x000fc80008011606 */
[----:B------:R-:W-:Y:S02]  /*39d0*/  USHF.L.U32 UR8, UR8, UR6, URZ ;  /* 0x0000000608087299 */ /* 0x000fe400080006ff */
[----:B------:R-:W-:-:S04]  /*39e0*/  USHF.L.U32 UR5, UR5, UR6, URZ ;  /* 0x0000000605057299 */ /* 0x000fc800080006ff */
[----:B-1----:R-:W-:-:S04]  /*39f0*/  LOP3.LUT R0, R0, UR8, RZ, 0xc0, !PT ;  /* 0x0000000800007c12 */ /* 0x002fc8000f8ec0ff */
[----:B------:R-:W-:-:S13]  /*3a00*/  ISETP.NE.AND P0, PT, R0, UR8, PT ;  /* 0x0000000800007c0c */ /* 0x000fda000bf05270 */
[----:B------:R-:W-:Y:S05]  /*3a10*/  @P0 BRA `(.L_x_63) ;  /* 0x0000000000580947 */ /* 0x000fea0003800000 */
[----:B------:R-:W1:Y:S02]  /*3a20*/  LDS R0, [UR4+0x18] ;  /* 0x00001804ff007984 */ /* 0x000e640008000800 */
[----:B-1----:R-:W-:-:S04]  /*3a30*/  LOP3.LUT R0, R0, UR5, RZ, 0xc0, !PT ;  /* 0x0000000500007c12 */ /* 0x002fc8000f8ec0ff */
[----:B------:R-:W-:-:S13]  /*3a40*/  ISETP.NE.AND P0, PT, R0, UR5, PT ;  /* 0x0000000500007c0c */ /* 0x000fda000bf05270 */
[----:B------:R-:W-:Y:S05]  /*3a50*/  @P0 BRA `(.L_x_64) ;  /* 0x00000000003c0947 */ /* 0x000fea0003800000 */
[----:B------:R-:W1:Y:S01]  /*3a60*/  S2R R2, SR_LANEID ;  /* 0x0000000000027919 */ /* 0x000e620000000000 */
[----:B------:R-:W-:Y:S01]  /*3a70*/  ULOP3.LUT UR8, URZ, UR8, URZ, 0x33, !UPT ;  /* 0x00000008ff087292 */ /* 0x000fe2000f8e33ff */
[----:B------:R-:W-:Y:S01]  /*3a80*/  LOP3.LUT R4, RZ, UR5, RZ, 0x33, !PT ;  /* 0x00000005ff047c12 */ /* 0x000fe2000f8e33ff */
[----:B------:R-:W-:Y:S02]  /*3a90*/  VOTEU.ANY UR7, UPT, PT ;  /* 0x0000000000077886 */ /* 0x000fe400038e0100 */
[----:B------:R-:W-:Y:S01]  /*3aa0*/  UFLO.U32 UR7, UR7 ;  /* 0x00000007000772bd */ /* 0x000fe200080e0000 */
[----:B------:R-:W2:Y:S01]  /*3ab0*/  REDUX UR5, R4 ;  /* 0x00000000040573c4 */ /* 0x000ea20000000000 */
[----:B------:R-:W-:-:S06]  /*3ac0*/  IMAD.U32 R0, RZ, RZ, UR8 ;  /* 0x00000008ff007e24 */ /* 0x000fcc000f8e00ff */
[----:B------:R4:W-:Y:S01]  /*3ad0*/  UTCATOMSWS.AND URZ, UR8 ;  /* 0x0000000800ff79e3 */ /* 0x0009e20008000000 */
[----:B------:R-:W3:Y:S01]  /*3ae0*/  REDUX UR6, R0 ;  /* 0x00000000000673c4 */ /* 0x000ee20000000000 */
[----:B-1----:R-:W-:Y:S01]  /*3af0*/  ISETP.EQ.U32.AND P0, PT, R2, UR7, PT ;  /* 0x0000000702007c0c */ /* 0x002fe2000bf02070 */
[----:B--2---:R-:W-:Y:S01]  /*3b00*/  IMAD.U32 R2, RZ, RZ, UR5 ;  /* 0x00000005ff027e24 */ /* 0x004fe2000f8e00ff */
[----:B---3--:R-:W-:-:S11]  /*3b10*/  MOV R3, UR6 ;  /* 0x0000000600037c02 */ /* 0x008fd60008000f00 */
[----:B------:R4:W-:Y:S04]  /*3b20*/  @P0 ATOMS.AND RZ, [UR4+0x14], R3 ;  /* 0x00001403ffff098c */ /* 0x0009e8000a800004 */
[----:B------:R4:W-:Y:S01]  /*3b30*/  @P0 ATOMS.AND RZ, [UR4+0x18], R2 ;  /* 0x00001802ffff098c */ /* 0x0009e2000a800004 */
[----:B------:R-:W-:Y:S05]  /*3b40*/  BRA `(.L_x_65) ;  /* 0x0000000000147947 */ /* 0x000fea0003800000 */
.L_x_64:
[----:B------:R-:W-:Y:S02]  /*3b50*/  MOV R2, 0x3b70 ;  /* 0x00003b7000027802 */ /* 0x000fe40000000f00 */
[----:B---3-5:R-:W-:Y:S05]  /*3b60*/  CALL.REL.NOINC `($__internal_0_$__cuda_sm10x_tcgen05_guardrail_trap_col_being_dealloced_not_returned_by_alloc) ;  /* 0x0000008000987944 */ /* 0x028fea0003c00000 */
[----:B------:R-:W-:Y:S05]  /*3b70*/  BRA `(.L_x_65) ;  /* 0x0000000000087947 */ /* 0x000fea0003800000 */
.L_x_63:
[----:B------:R-:W-:Y:S02]  /*3b80*/  MOV R2, 0x3ba0 ;  /* 0x00003ba000027802 */ /* 0x000fe40000000f00 */
[----:B---3-5:R-:W-:Y:S05]  /*3b90*/  CALL.REL.NOINC `($__internal_2_$__cuda_sm10x_tcgen05_guardrail_trap_unallocated_columns_being_dealloced) ;  /* 0x0000008000a47944 */ /* 0x028fea0003c00000 */
.L_x_65:
[----:B------:R-:W-:Y:S01]  /*3ba0*/  NOP ;  /* 0x0000000000007918 */ /* 0x000fe20000000000 */
[----:B----4-:R-:W-:Y:S05]  /*3bb0*/  EXIT ;  /* 0x000000000000794d */ /* 0x010fea0003800000 */
.L_x_47:
[----:B------:R-:W-:-:S09]  /*3bc0*/  UISETP.NE.OR UP2, UPT, UR8, 0x3, !UP2 ;  /* 0x000000030800788c */ /* 0x000fd2000d745670 */
[----:B------:R-:W-:Y:S05]  /*3bd0*/  BRA.U UP2, `(.L_x_66) ;  /* 0x0000001502907547 */ /* 0x000fea000b800000 */
[----:B------:R-:W1:Y:S01]  /*3be0*/  LDC R0, c[0x0][0xb30] ;  /* 0x0002cc00ff007b82 */ /* 0x000e620000000800 */
[----:B------:R-:W2:Y:S01]  /*3bf0*/  LDCU.64 UR8, c[0x0][0x888] ;  /* 0x00011100ff0877ac */ /* 0x000ea20008000a00 */
[----:B------:R-:W-:Y:S02]  /*3c00*/  HFMA2 R25, -RZ, RZ, 0, 0 ;  /* 0x00000000ff197431 */ /* 0x000fe400000001ff */
[----:B------:R-:W-:Y:S01]  /*3c10*/  IMAD.MOV.U32 R27, RZ, RZ, RZ ;  /* 0x000000ffff1b7224 */ /* 0x000fe200078e00ff */
[----:B------:R-:W4:Y:S01]  /*3c20*/  LDCU.64 UR4, c[0x0][0x890] ;  /* 0x00011200ff0477ac */ /* 0x000f220008000a00 */
[----:B------:R-:W-:Y:S02]  /*3c30*/  IMAD.MOV.U32 R23, RZ, RZ, 0x2000 ;  /* 0x00002000ff177424 */ /* 0x000fe400078e00ff */
[----:B------:R-:W3:Y:S01]  /*3c40*/  LDC R19, c[0x0][0x370] ;  /* 0x0000dc00ff137b82 */ /* 0x000ee20000000800 */
[----:B------:R-:W-:Y:S01]  /*3c50*/  UMOV UR7, 0x400 ;  /* 0x0000040000077882 */ /* 0x000fe20000000000 */
[----:B------:R-:W-:-:S02]  /*3c60*/  UPLOP3.LUT UP1, UPT, UPT, UPT, UPT, 0x40, 0x4 ;  /* 0x000000000004789c */ /* 0x000fc40003f2e870 */
[----:B------:R-:W-:-:S04]  /*3c70*/  ULEA UR7, UR37, UR7, 0x18 ;  /* 0x0000000725077291 */ /* 0x000fc8000f8ec0ff */
[----:B------:R-:W3:Y:S01]  /*3c80*/  LDC R2, c[0x0][0xb0c] ;  /* 0x0002c300ff027b82 */ /* 0x000ee20000000800 */
[----:B------:R-:W-:Y:S02]  /*3c90*/  UIADD3 UR41, UPT, UPT, UR7, 0x30, URZ ;  /* 0x0000003007297890 */ /* 0x000fe4000fffe0ff */
[----:B--2---:R-:W-:Y:S02]  /*3ca0*/  UISETP.NE.U32.AND UP2, UPT, UR8, URZ, UPT ;  /* 0x000000ff0800728c */ /* 0x004fe4000bf45070 */
[----:B------:R-:W-:Y:S02]  /*3cb0*/  UIADD3 UR33, UPT, UPT, UR7, 0x38, URZ ;  /* 0x0000003807217890 */ /* 0x000fe4000fffe0ff */
[----:B----4-:R-:W-:Y:S01]  /*3cc0*/  UISETP.NE.U32.AND UP3, UPT, UR4, URZ, UPT ;  /* 0x000000ff0400728c */ /* 0x010fe2000bf65070 */
[----:B------:R-:W2:Y:S01]  /*3cd0*/  LDC R18, c[0x0][0xb20] ;  /* 0x0002c800ff127b82 */ /* 0x000ea20000000800 */
[----:B-1----:R-:W-:Y:S01]  /*3ce0*/  ISETP.NE.AND P1, PT, R0, 0x1, PT ;  /* 0x000000010000780c */ /* 0x002fe20003f25270 */
[----:B------:R-:W-:-:S02]  /*3cf0*/  UISETP.NE.AND.EX UP2, UPT, UR9, URZ, UPT, UP2 ;  /* 0x000000ff0900728c */ /* 0x000fc4000bf45320 */
[----:B------:R-:W-:Y:S02]  /*3d00*/  UIADD3 UR25, UPT, UPT, UR7, 0x40, URZ ;  /* 0x0000004007197890 */ /* 0x000fe4000fffe0ff */
[----:B------:R-:W-:Y:S02]  /*3d10*/  UIADD3 UR17, UPT, UPT, UR7, 0x48, URZ ;  /* 0x0000004807117890 */ /* 0x000fe4000fffe0ff */
[----:B-----5:R-:W1:Y:S01]  /*3d20*/  LDC.64 R32, c[0x0][0x348] ;  /* 0x0000d200ff207b82 */ /* 0x020e620000000a00 */
[----:B------:R-:W-:-:S07]  /*3d30*/  UISETP.NE.AND.EX UP3, UPT, UR5, URZ, UPT, UP3 ;  /* 0x000000ff0500728c */ /* 0x000fce000bf65330 */
[----:B------:R-:W4:Y:S08]  /*3d40*/  LDC.64 R16, c[0x0][0xb10] ;  /* 0x0002c400ff107b82 */ /* 0x000f300000000a00 */
[----:B------:R-:W1:Y:S08]  /*3d50*/  LDC.64 R6, c[0x0][0xb18] ;  /* 0x0002c600ff067b82 */ /* 0x000e700000000a00 */
[----:B------:R-:W1:Y:S08]  /*3d60*/  LDC.64 R4, c[0x0][0xb28] ;  /* 0x0002ca00ff047b82 */ /* 0x000e700000000a00 */
[----:B--23--:R-:W1:Y:S02]  /*3d70*/  LDC R22, c[0x0][0x374] ;  /* 0x0000dd00ff167b82 */ /* 0x00ce640000000800 */
.L_x_81:
[----:B------:R-:W-:Y:S02]  /*3d80*/  LEA R0, R27, UR7, 0x3 ;  /* 0x000000071b007c11 */ /* 0x000fe4000f8e18ff */
[----:B------:R-:W-:Y:S02]  /*3d90*/  SHF.L.U32 R3, R25, 0x1f, RZ ;  /* 0x0000001f19037819 */ /* 0x000fe400000006ff */
[----:B------:R-:W-:Y:S02]  /*3da0*/  LEA R28, R27, UR7, 0x4 ;  /* 0x000000071b1c7c11 */ /* 0x000fe4000f8e20ff */
[----:B--2---:R-:W2:Y:S02]  /*3db0*/  SYNCS.PHASECHK.TRANS64.TRYWAIT P0, [R0+URZ+0x80], R3 ;  /* 0x00008003000075a7 */ /* 0x004ea400080011ff */
[----:B--2---:R-:W-:Y:S05]  /*3dc0*/  @!P0 BRA `(.L_x_67) ;  /* 0x0000007800008947 */ /* 0x004fea0003800000 */
.L_x_191:
[----:B------:R-:W-:Y:S01]  /*3dd0*/  ISETP.GE.AND P0, PT, R26, 0x1, PT ;  /* 0x000000011a00780c */ /* 0x000fe20003f06270 */
[----:B------:R-:W3:Y:S01]  /*3de0*/  LDS.128 R28, [R28+0x110] ;  /* 0x000110001c1c7984 */ /* 0x000ee20000000c00 */
[----:B--2---:R-:W-:Y:S01]  /*3df0*/  VIADD R0, R0, 0x90 ;  /* 0x0000009000007836 */ /* 0x004fe20000000000 */
[----:B------:R-:W-:Y:S01]  /*3e00*/  @!PT LDS RZ, [RZ] ;  /* 0x00000000fffff984 */ /* 0x000fe20000000800 */
[----:B------:R-:W-:Y:S01]  /*3e10*/  @!PT LDS RZ, [RZ] ;  /* 0x00000000fffff984 */ /* 0x000fe20000000800 */
[----:B------:R-:W-:Y:S01]  /*3e20*/  @!PT LDS RZ, [RZ] ;  /* 0x00000000fffff984 */ /* 0x000fe20000000800 */
[----:B------:R-:W-:Y:S01]  /*3e30*/  @!PT LDS RZ, [RZ] ;  /* 0x00000000fffff984 */ /* 0x000fe20000000800 */
[----:B------:R2:W-:Y:S06]  /*3e40*/  MEMBAR.ALL.CTA ;  /* 0x0000000000007992 */ /* 0x0005ec0000008000 */
[----:B--2---:R-:W2:Y:S01]  /*3e50*/  FENCE.VIEW.ASYNC.S ;  /* 0x00000000000073c6 */ /* 0x004ea20000000000 */
[----:B------:R-:W-:Y:S04]  /*3e60*/  PRMT R0, RZ, 0x654, R0 ;  /* 0x00000654ff007816 */ /* 0x000fe80000000000 */
[----:B--2---:R2:W-:Y:S01]  /*3e70*/  SYNCS.ARRIVE.TRANS64.RED.A1T0 RZ, [R0+URZ], RZ ;  /* 0x000000ff00ff79a7 */ /* 0x0045e200081004ff */
[----:B---3--:R-:W-:Y:S11]  /*3e80*/  LOP3.LUT P3, RZ, R30, 0x1, RZ, 0xc0, !PT ;  /* 0x000000011eff7812 */ /* 0x008ff6000786c0ff */
[----:B------:R-:W-:Y:S02]  /*3e90*/  @!UPT UIADD3 URZ, UPT, UPT, URZ, URZ, URZ ;  /* 0x000000fffffff290 */ /* 0x000fe4000fffe0ff */
[----:B------:R-:W-:Y:S02]  /*3ea0*/  @P3 MOV R13, R28 ;  /* 0x0000001c000d3202 */ /* 0x000fe40000000f00 */
[----:B------:R-:W-:Y:S01]  /*3eb0*/  @P3 LOP3.LUT R8, R29, 0xffff, RZ, 0xc0, !PT ;  /* 0x0000ffff1d083812 */ /* 0x000fe200078ec0ff */
[----:B--2---:R-:W-:Y:S06]  /*3ec0*/  @!P0 BRA `(.L_x_68) ;  /* 0x0000000000a48947 */ /* 0x004fec0003800000 */
[----:B-1----:R-:W-:Y:S01]  /*3ed0*/  IMAD.HI.U32 R37, R22, R7, RZ ;  /* 0x0000000716257227 */ /* 0x002fe200078e00ff */
[----:B------:R-:W-:Y:S02]  /*3ee0*/  ISETP.NE.AND P0, PT, R6, 0x1, PT ;  /* 0x000000010600780c */ /* 0x000fe40003f05270 */
[----:B------:R-:W-:Y:S01]  /*3ef0*/  ISETP.NE.AND P2, PT, R26, 0x1, PT ;  /* 0x000000011a00780c */ /* 0x000fe20003f45270 */
[----:B----4-:R-:W-:Y:S01]  /*3f00*/  IMAD.HI.U32 R34, R19, R16, RZ ;  /* 0x0000001013227227 */ /* 0x010fe200078e00ff */
[----:B------:R-:W-:Y:S02]  /*3f10*/  SHF.R.U32.HI R37, RZ, R18, R37 ;  /* 0x00000012ff257219 */ /* 0x000fe40000011625 */
[----:B------:R-:W-:Y:S01]  /*3f20*/  ISETP.NE.AND P4, PT, R2, 0x1, PT ;  /* 0x000000010200780c */ /* 0x000fe20003f85270 */
[----:B------:R-:W-:Y:S01]  /*3f30*/  IMAD.HI.U32 R36, R13, R16, RZ ;  /* 0x000000100d247227 */ /* 0x000fe200078e00ff */
[----:B------:R-:W-:Y:S02]  /*3f40*/  SHF.R.U32.HI R34, RZ, R17, R34 ;  /* 0x00000011ff227219 */ /* 0x000fe40000011622 */
[----:B------:R-:W-:Y:S01]  /*3f50*/  SEL R3, R22, R37, !P0 ;  /* 0x0000002516037207 */ /* 0x000fe20004000000 */
[C---:B------:R-:W-:Y:S01]  /*3f60*/  IMAD.HI.U32 R37, R8.reuse, R7, RZ ;  /* 0x0000000708257227 */ /* 0x040fe200078e00ff */
[----:B------:R-:W-:Y:S02]  /*3f70*/  SEL R11, R19, R34, !P4 ;  /* 0x00000022130b7207 */ /* 0x000fe40006000000 */
[----:B------:R-:W-:Y:S01]  /*3f80*/  SHF.R.U32.HI R36, RZ, R17, R36 ;  /* 0x00000011ff247219 */ /* 0x000fe20000011624 */
[----:B------:R-:W-:Y:S01]  /*3f90*/  IMAD.HI.U32 R38, R3, R4, RZ ;  /* 0x0000000403267227 */ /* 0x000fe200078e00ff */
[----:B------:R-:W-:Y:S03]  /*3fa0*/  SHF.R.U32.HI R37, RZ, R18, R37 ;  /* 0x00000012ff257219 */ /* 0x000fe60000011625 */
[----:B------:R-:W-:Y:S01]  /*3fb0*/  IMAD.HI.U32 R34, R11, R4, RZ ;  /* 0x000000040b227227 */ /* 0x000fe200078e00ff */
[----:B------:R-:W-:Y:S02]  /*3fc0*/  @P2 SHF.R.U32.HI R3, RZ, R5, R38 ;  /* 0x00000005ff032219 */ /* 0x000fe40000011626 */
[----:B------:R-:W-:Y:S02]  /*3fd0*/  SEL R9, R8, R37, !P0 ;  /* 0x0000002508097207 */ /* 0x000fe40004000000 */
[----:B------:R-:W-:Y:S01]  /*3fe0*/  @P2 SHF.R.U32.HI R11, RZ, R5, R34 ;  /* 0x00000005ff0b2219 */ /* 0x000fe20000011622 */
[C---:B------:R-:W-:Y:S01]  /*3ff0*/  IMAD R10, R26.reuse, R3, RZ ;  /* 0x000000031a0a7224 */ /* 0x040fe200078e02ff */
[----:B------:R-:W-:Y:S01]  /*4000*/  SEL R3, R13, R36, !P4 ;  /* 0x000000240d037207 */ /* 0x000fe20006000000 */
[C---:B------:R-:W-:Y:S03]  /*4010*/  IMAD.HI.U32 R14, R9.reuse, R4, RZ ;  /* 0x00000004090e7227 */ /* 0x040fe600078e00ff */
[----:B------:R-:W-:Y:S01]  /*4020*/  ISETP.GE.AND P0, PT, R9, R10, PT ;  /* 0x0000000a0900720c */ /* 0x000fe20003f06270 */
[C---:B------:R-:W-:Y:S01]  /*4030*/  IMAD R12, R26.reuse, R11, RZ ;  /* 0x0000000b1a0c7224 */ /* 0x040fe200078e02ff */
[-C--:B------:R-:W-:Y:S04]  /*4040*/  SHF.R.U32.HI R14, RZ, R5.reuse, R14 ;  /* 0x00000005ff0e7219 */ /* 0x080fe8000001160e */
[----:B------:R-:W-:Y:S02]  /*4050*/  ISETP.GE.OR P0, PT, R3, R12, P0 ;  /* 0x0000000c0300720c */ /* 0x000fe40000706670 */
[----:B------:R-:W-:Y:S05]  /*4060*/  SEL R15, R9, R14, !P2 ;  /* 0x0000000e090f7207 */ /* 0x000fea0005000000 */
[----:B------:R-:W-:Y:S04]  /*4070*/  IMAD.MOV R14, RZ, RZ, -R15 ;  /* 0x000000ffff0e7224 */ /* 0x000fe800078e0a0f */
[----:B------:R-:W-:Y:S02]  /*4080*/  IMAD R14, R26, R14, R9 ;  /* 0x0000000e1a0e7224 */ /* 0x000fe400078e0209 */
[C---:B------:R-:W-:Y:S05]  /*4090*/  @!P0 IMAD.HI.U32 R10, R3.reuse, R4, RZ ;  /* 0x00000004030a8227 */ /* 0x040fea00078e00ff */
[----:B------:R-:W-:Y:S04]  /*40a0*/  @!P0 SHF.R.U32.HI R10, RZ, R5, R10 ;  /* 0x00000005ff0a8219 */ /* 0x000fe8000001160a */
[----:B------:R-:W-:Y:S01]  /*40b0*/  @!P0 SEL R0, R3, R10, !P2 ;  /* 0x0000000a03008207 */ /* 0x000fe20005000000 */
[----:B------:R-:W-:Y:S03]  /*40c0*/  IMAD.MOV R10, RZ, RZ, -R3 ;  /* 0x000000ffff0a7224 */ /* 0x000fe600078e0a03 */
[----:B------:R-:W-:Y:S01]  /*40d0*/  @!P0 IADD3 R15, PT, PT, R15, -R0, RZ ;  /* 0x800000000f0f8210 */ /* 0x000fe20007ffe0ff */
[----:B------:R-:W-:Y:S01]  /*40e0*/  @!P0 IMAD R0, R11, R14, R0 ;  /* 0x0000000e0b008224 */ /* 0x000fe200078e0200 */
[----:B------:R-:W-:Y:S01]  /*40f0*/  IADD3 R11, PT, PT, -R9, RZ, RZ ;  /* 0x000000ff090b7210 */ /* 0x000fe20007ffe1ff */
[----:B------:R-:W-:Y:S02]  /*4100*/  IMAD R13, R2, R10, R13 ;  /* 0x0000000a020d7224 */ /* 0x000fe400078e020d */
[----:B------:R-:W-:Y:S02]  /*4110*/  @!P0 IMAD R9, R15, R26, R3 ;  /* 0x0000001a0f098224 */ /* 0x000fe400078e0203 */
[----:B------:R-:W-:Y:S02]  /*4120*/  @!P0 IMAD.MOV.U32 R3, RZ, RZ, R0 ;  /* 0x000000ffff038224 */ /* 0x000fe400078e0000 */
[----:B------:R-:W-:Y:S02]  /*4130*/  IMAD R8, R6, R11, R8 ;  /* 0x0000000b06087224 */ /* 0x000fe400078e0208 */
[----:B------:R-:W-:Y:S02]  /*4140*/  IMAD R13, R3, R2, R13 ;  /* 0x00000002030d7224 */ /* 0x000fe400078e020d */
[----:B------:R-:W-:Y:S02]  /*4150*/  IMAD R8, R9, R6, R8 ;  /* 0x0000000609087224 */ /* 0x000fe400078e0208 */
.L_x_68:
[----:B------:R-:W-:Y:S05]  /*4160*/  BRA.U UP1, `(.L_x_69) ;  /* 0x0000000101107547 */ /* 0x000fea000b800000 */
[----:B------:R-:W-:Y:S04]  /*4170*/  MOV R0, UR6 ;  /* 0x0000000600007c02 */ /* 0x000fe80008000f00 */
[----:B------:R-:W-:Y:S04]  /*4180*/  SHF.L.U32 R3, R0, 0x1f, RZ ;  /* 0x0000001f00037819 */ /* 0x000fe800000006ff */
[----:B------:R-:W2:Y:S02]  /*4190*/  SYNCS.PHASECHK.TRANS64.TRYWAIT P0, [UR7+0x78], R3 ;  /* 0x00007803ff0075a7 */ /* 0x000ea40008001107 */
[----:B--2---:R-:W-:Y:S05]  /*41a0*/  @!P0 BRA `(.L_x_70) ;  /* 0x00000074001c8947 */ /* 0x004fea0003800000 */
.L_x_69:
[----:B------:R-:W-:Y:S01]  /*41b0*/  R2UR UR43, R21 ;  /* 0x00000000152b72ca */ /* 0x000fe200000e0000 */
[----:B------:R-:W-:Y:S01]  /*41c0*/  IMAD.MOV.U32 R12, RZ, RZ, 0x1 ;  /* 0x00000001ff0c7424 */ /* 0x000fe200078e00ff */
[----:B------:R-:W-:Y:S02]  /*41d0*/  R2UR UR42, R20 ;  /* 0x00000000142a72ca */ /* 0x000fe400000e0000 */
[----:B------:R-:W-:Y:S02]  /*41e0*/  ISETP.NE.U32.AND P2, PT, RZ, UR4, PT ;  /* 0x00000004ff007c0c */ /* 0x000fe4000bf45070 */
[----:B------:R-:W-:Y:S02]  /*41f0*/  SHF.L.U32 R12, R12, 0x1f, RZ ;  /* 0x0000001f0c0c7819 */ /* 0x000fe400000006ff */
[----:B------:R-:W-:Y:S05]  /*4200*/  ISETP.NE.AND.EX P2, PT, RZ, UR5, PT, P2 ;  /* 0x00000005ff007c0c */ /* 0x000fea000bf45320 */
[----:B------:R-:W-:Y:S02]  /*4210*/  USHF.L.U32 UR43, UR43, 0x7, URZ ;  /* 0x000000072b2b7899 */ /* 0x000fe400080006ff */
[----:B------:R-:W-:Y:S01]  /*4220*/  USHF.L.U32 UR42, UR42, 0x7, URZ ;  /* 0x000000072a2a7899 */ /* 0x000fe200080006ff */
[----:B------:R-:W-:Y:S11]  /*4230*/  BRA.U !UP3, `(.L_x_71) ;  /* 0x000000010b347547 */ /* 0x000ff6000b800000 */
[----:B------:R-:W-:Y:S01]  /*4240*/  UPLOP3.LUT UP0, UPT, UPT, UPT, UP2, 0x80, 0x8 ;  /* 0x000000000008789c */ /* 0x000fe20003f0f020 */
[----:B--2---:R-:W-:Y:S02]  /*4250*/  HFMA2 R0, -RZ, RZ, 0, 5.9604644775390625e-08 ;  /* 0x00000001ff007431 */ /* 0x004fe400000001ff */
[----:B------:R-:W-:Y:S03]  /*4260*/  IMAD.MOV.U32 R67, RZ, RZ, 0x1 ;  /* 0x00000001ff437424 */ /* 0x000fe600078e00ff */
[----:B------:R-:W-:Y:S05]  /*4270*/  PLOP3.LUT P0, PT, PT, PT, UP0, 0x80, 0x8 ;  /* 0x000000000008781c */ /* 0x000fea0003f0f008 */
[----:B------:R-:W2:Y:S01]  /*4280*/  @UP0 LDCU.64 UR10, c[0x0][0x888] ;  /* 0x00011100ff0a07ac */ /* 0x000ea20008000a00 */
[----:B------:R-:W-:Y:S07]  /*4290*/  @UP0 UIMAD UR8, UR36, UR4, URZ ;  /* 0x00000004240802a4 */ /* 0x000fee000f8e02ff */
[----:B------:R-:W-:Y:S01]  /*42a0*/  @!P0 PRMT R67, R0, 0x7610, R67 ;  /* 0x0000761000438816 */ /* 0x000fe20000000043 */
[----:B--2---:R-:W-:Y:S03]  /*42b0*/  @UP0 UIMAD.WIDE UR10, UR8, 0x4, UR10 ;  /* 0x00000004080a08a5 */ /* 0x004fe6000f8e020a */
[----:B------:R-:W2:Y:S03]  /*42c0*/  @!UP0 LDCU UR8, c[0x0][0x880] ;  /* 0x00011000ff0887ac */ /* 0x000ea60008000800 */
[----:B------:R-:W-:Y:S01]  /*42d0*/  IMAD.U32 R10, RZ, RZ, UR10 ;  /* 0x0000000aff0a7e24 */ /* 0x000fe2000f8e00ff */
[----:B------:R-:W-:Y:S05]  /*42e0*/  MOV R11, UR11 ;  /* 0x0000000b000b7c02 */ /* 0x000fea0008000f00 */
[----:B------:R3:W5:Y:S02]  /*42f0*/  @P0 LDG.E R35, desc[UR46][R10.64] ;  /* 0x0000002e0a230981 */ /* 0x000764000c1e1900 */
[----:B--23--:R-:W-:Y:S07]  /*4300*/  @!P0 IMAD.U32 R35, RZ, RZ, UR8 ;  /* 0x00000008ff238e24 */ /* 0x00cfee000f8e00ff */
.L_x_71:
[----:B-----5:R-:W-:Y:S01]  /*4310*/  @!P2 FSETP.EQ.AND P0, PT, R35, RZ, PT ;  /* 0x000000ff2300a20b */ /* 0x020fe20003f02000 */
[----:B------:R-:W-:Y:S01]  /*4320*/  @!UPT UIADD3 URZ, UPT, UPT, URZ, URZ, URZ ;  /* 0x000000fffffff290 */ /* 0x000fe2000fffe0ff */
[----:B------:R-:W-:Y:S11]  /*4330*/  @!P2 BRA `(.L_x_72) ;  /* 0x000000000014a947 */ /* 0x000ff60003800000 */
[----:B------:R-:W-:Y:S02]  /*4340*/  LOP3.LUT P2, RZ, R67, 0xff, RZ, 0xc0, !PT ;  /* 0x000000ff43ff7812 */ /* 0x000fe4000784c0ff */
[----:B------:R-:W-:Y:S04]  /*4350*/  PLOP3.LUT P0, PT, PT, PT, UP0, 0x80, 0x8 ;  /* 0x000000000008781c */ /* 0x000fe80003f0f008 */
[----:B------:R-:W-:Y:S07]  /*4360*/  PLOP3.LUT P0, PT, P0, PT, PT, 0x8, 0x80 ;  /* 0x000000000080781c */ /* 0x000fee000070e170 */
[----:B------:R-:W-:Y:S11]  /*4370*/  @P2 FSETP.EQ.AND P0, PT, R35, RZ, PT ;  /* 0x000000ff2300220b */ /* 0x000ff60003f02000 */
[----:B------:R-:W-:Y:S02]  /*4380*/  @!UPT UIADD3 URZ, UPT, UPT, URZ, URZ, URZ ;  /* 0x000000fffffff290 */ /* 0x000fe4000fffe0ff */
.L_x_72:
[----:B------:R-:W3:Y:S01]  /*4390*/  SYNCS.PHASECHK.TRANS64.TRYWAIT P2, [UR7+0x50], R12 ;  /* 0x0000500cff0075a7 */ /* 0x000ee20008041107 */
[----:B------:R-:W-:Y:S04]  /*43a0*/  ELECT P4, URZ, PT ;  /* 0x0000000000ff782f */ /* 0x000fe80003880000 */
[----:B------:R-:W-:Y:S11]  /*43b0*/  PLOP3.LUT P4, PT, P0, P4, PT, 0xf2, 0x2f ;  /* 0x00000000002f781c */ /* 0x000ff60000789e72 */
[----:B------:R-:W-:Y:S02]  /*43c0*/  @!UPT UIADD3 URZ, UPT, UPT, URZ, URZ, URZ ;  /* 0x000000fffffff290 */ /* 0x000fe4000fffe0ff */
[----:B-1----:R-:W-:Y:S05]  /*43d0*/  @!P4 IADD3 R9, P0, PT, R32, 0x580, RZ ;  /* 0x000005802009c810 */ /* 0x002fea0007f1e0ff */
[----:B--2---:R-:W-:Y:S01]  /*43e0*/  @!P4 IMAD.X R0, RZ, RZ, R33, P0 ;  /* 0x000000ffff00c224 */ /* 0x004fe200000e0621 */
[----:B---3--:R-:W-:Y:S07]  /*43f0*/  @!P2 BRA `(.L_x_73) ;  /* 0x0000007000a0a947 */ /* 0x008fee0003800000 */
.L_x_194:
[----:B------:R-:W-:Y:S01]  /*4400*/  @!P4 R2UR UR9, R9 ;  /* 0x000000000909c2ca */ /* 0x000fe200000e0000 */
[----:B------:R-:W-:Y:S01]  /*4410*/  VOTEU.ALL UP1, P4 ;  /* 0x0000000000ff7886 */ /* 0x000fe20002020000 */
[----:B------:R-:W-:Y:S01]  /*4420*/  @!P4 R2UR UR8, R0 ;  /* 0x000000000008c2ca */ /* 0x000fe200000e0000 */
[----:B------:R-:W-:Y:S01]  /*4430*/  @!P4 IMAD.MOV.U32 R0, RZ, RZ, 0x2000 ;  /* 0x00002000ff00c424 */ /* 0x000fe200078e00ff */
[----:B------:R-:W-:Y:S01]  /*4440*/  UMOV UR44, UR36 ;  /* 0x00000024002c7c82 */ /* 0x000fe20008000000 */
[----:B------:R-:W-:Y:S01]  /*4450*/  UPRMT UR21, UR37, 0x654, UR41 ;  /* 0x0000065425157896 */ /* 0x000fe20008000029 */
[----:B------:R-:W-:Y:S01]  /*4460*/  @!P4 IADD3 R9, P0, PT, R32, 0x580, RZ ;  /* 0x000005802009c810 */ /* 0x000fe20007f1e0ff */
[----:B------:R-:W-:Y:S01]  /*4470*/  @!UP1 UIADD3 UR40, UPT, UPT, UR7, 0x200, URZ ;  /* 0x0000020007289890 */ /* 0x000fe2000fffe0ff */
[----:B------:R-:W-:Y:S05]  /*4480*/  VOTEU.ALL UP1, P4 ;  /* 0x0000000000ff7886 */ /* 0x000fea0002020000 */
[----:B------:R-:W-:Y:S01]  /*4490*/  IMAD.U32 R10, RZ, RZ, UR9 ;  /* 0x00000009ff0a7e24 */ /* 0x000fe2000f8e00ff */
[----:B------:R-:W-:Y:S01]  /*44a0*/  UMOV UR9, 0x10000000 ;  /* 0x1000000000097882 */ /* 0x000fe20000000000 */
[----:B------:R-:W-:Y:S01]  /*44b0*/  IMAD.U32 R11, RZ, RZ, UR8 ;  /* 0x00000008ff0b7e24 */ /* 0x000fe2000f8e00ff */
[----:B------:R-:W-:Y:S02]  /*44c0*/  UMOV UR8, 0x0 ;  /* 0x0000000000087882 */ /* 0x000fe40000000000 */
[----:B------:R-:W-:Y:S02]  /*44d0*/  @!P4 R2UR UR10, R10 ;  /* 0x000000000a0ac2ca */ /* 0x000fe400000e0000 */
[----:B------:R-:W-:Y:S11]  /*44e0*/  @!P4 R2UR UR11, R11 ;  /* 0x000000000b0bc2ca */ /* 0x000ff600000e0000 */
[----:B------:R-:W-:Y:S02]  /*44f0*/  @!UPT UIADD3 URZ, UPT, UPT, URZ, URZ, URZ ;  /* 0x000000fffffff290 */ /* 0x000fe4000fffe0ff */
[----:B------:R2:W-:Y:S01]  /*4500*/  @!UP1 UTMALDG.3D [UR40], [UR10], desc[UR8] ;  /* 0x000008280a0095b4 */ /* 0x0005e20008011000 */
[----:B------:R3:W-:Y:S01]  /*4510*/  @!P4 SYNCS.ARRIVE.TRANS64.RED.A0TR RZ, [UR7+0x30], R0 ;  /* 0x00003000ffffc9a7 */ /* 0x0007e20008300407 */
[----:B------:R-:W-:Y:S01]  /*4520*/  SYNCS.ARRIVE.TRANS64.RED.A1T0 RZ, [UR21], RZ ;  /* 0x000000ffffff79a7 */ /* 0x000fe20008100415 */
[----:B---3--:R-:W-:Y:S01]  /*4530*/  @!P4 IMAD.X R0, RZ, RZ, R33, P0 ;  /* 0x000000ffff00c224 */ /* 0x008fe200000e0621 */
[----:B------:R-:W3:Y:S02]  /*4540*/  SYNCS.PHASECHK.TRANS64.TRYWAIT P2, [UR7+0x58], R12 ;  /* 0x0000580cff0075a7 */ /* 0x000ee40008041107 */
[----:B--23--:R-:W-:Y:S05]  /*4550*/  @!P2 BRA `(.L_x_74) ;  /* 0x000000700060a947 */ /* 0x00cfea0003800000 */
.L_x_196:
[----:B------:R-:W-:Y:S01]  /*4560*/  @!P4 R2UR UR9, R9 ;  /* 0x000000000909c2ca */ /* 0x000fe200000e0000 */
[----:B------:R-:W-:Y:S01]  /*4570*/  VOTEU.ALL UP1, P4 ;  /* 0x0000000000ff7886 */ /* 0x000fe20002020000 */
[----:B------:R-:W-:Y:S01]  /*4580*/  @!P4 R2UR UR8, R0 ;  /* 0x000000000008c2ca */ /* 0x000fe200000e0000 */
[----:B------:R-:W-:Y:S01]  /*4590*/  @!P4 IMAD.MOV.U32 R0, RZ, RZ, 0x2000 ;  /* 0x00002000ff00c424 */ /* 0x000fe200078e00ff */
[----:B------:R-:W-:Y:S01]  /*45a0*/  UMOV UR35, UR43 ;  /* 0x0000002b00237c82 */ /* 0x000fe20008000000 */
[----:B------:R-:W-:Y:S01]  /*45b0*/  UPRMT UR15, UR37, 0x654, UR33 ;  /* 0x00000654250f7896 */ /* 0x000fe20008000021 */
[----:B------:R-:W-:Y:S01]  /*45c0*/  @!P4 IADD3 R9, P0, PT, R32, 0x580, RZ ;  /* 0x000005802009c810 */ /* 0x000fe20007f1e0ff */
[----:B------:R-:W-:Y:S02]  /*45d0*/  @!UP1 UIADD3 UR34, UPT, UPT, UR42, 0x10, URZ ;  /* 0x000000102a229890 */ /* 0x000fe4000fffe0ff */
[----:B------:R-:W-:Y:S01]  /*45e0*/  @!UP1 UIADD3 UR32, UPT, UPT, UR7, 0x2200, URZ ;  /* 0x0000220007209890 */ /* 0x000fe2000fffe0ff */
[----:B------:R-:W-:Y:S03]  /*45f0*/  VOTEU.ALL UP1, P4 ;  /* 0x0000000000ff7886 */ /* 0x000fe60002020000 */
        /* <DEDUP_REMOVED lines=13> */
.L_x_198:
[----:B------:R-:W-:Y:S01]  /*46d0*/  @!P4 R2UR UR9, R9 ;  /* 0x000000000909c2ca */ /* 0x000fe200000e0000 */
[----:B------:R-:W-:Y:S01]  /*46e0*/  VOTEU.ALL UP1, P4 ;  /* 0x0000000000ff7886 */ /* 0x000fe20002020000 */
[----:B------:R-:W-:Y:S01]  /*46f0*/  @!P4 R2UR UR8, R0 ;  /* 0x000000000008c2ca */ /* 0x000fe200000e0000 */
[----:B------:R-:W-:Y:S01]  /*4700*/  @!P4 IMAD.MOV.U32 R0, RZ, RZ, 0x2000 ;  /* 0x00002000ff00c424 */ /* 0x000fe200078e00ff */
[----:B------:R-:W-:Y:S01]  /*4710*/  UMOV UR27, UR43 ;  /* 0x0000002b001b7c82 */ /* 0x000fe20008000000 */
[----:B------:R-:W-:Y:S01]  /*4720*/  UMOV UR28, UR36 ;  /* 0x00000024001c7c82 */ /* 0x000fe20008000000 */
[----:B------:R-:W-:Y:S01]  /*4730*/  @!UP1 UIADD3 UR26, UPT, UPT, UR42, 0x20, URZ ;  /* 0x000000202a1a9890 */ /* 0x000fe2000fffe0ff */
[----:B------:R-:W-:Y:S01]  /*4740*/  @!P4 IADD3 R9, P0, PT, R32, 0x580, RZ ;  /* 0x000005802009c810 */ /* 0x000fe20007f1e0ff */
[----:B------:R-:W-:Y:S01]  /*4750*/  @!UP1 UIADD3 UR24, UPT, UPT, UR7, 0x4200, URZ ;  /* 0x0000420007189890 */ /* 0x000fe2000fffe0ff */
[----:B------:R-:W-:Y:S01]  /*4760*/  VOTEU.ALL UP1, P4 ;  /* 0x0000000000ff7886 */ /* 0x000fe20002020000 */
[----:B------:R-:W-:Y:S03]  /*4770*/  UPRMT UR14, UR37, 0x654, UR25 ;  /* 0x00000654250e7896 */ /* 0x000fe60008000019 */
        /* <DEDUP_REMOVED lines=13> */
.L_x_200:
[----:B------:R-:W-:Y:S01]  /*4850*/  @!P4 R2UR UR9, R9 ;  /* 0x000000000909c2ca */ /* 0x000fe200000e0000 */
[----:B------:R-:W-:Y:S01]  /*4860*/  VOTEU.ALL UP1, P4 ;  /* 0x0000000000ff7886 */ /* 0x000fe20002020000 */
[----:B------:R-:W-:Y:S01]  /*4870*/  @!P4 R2UR UR8, R0 ;  /* 0x000000000008c2ca */ /* 0x000fe200000e0000 */
[----:B------:R-:W-:Y:S01]  /*4880*/  @!P4 IMAD.MOV.U32 R0, RZ, RZ, 0x2000 ;  /* 0x00002000ff00c424 */ /* 0x000fe200078e00ff */
[----:B------:R-:W-:Y:S01]  /*4890*/  UMOV UR19, UR43 ;  /* 0x0000002b00137c82 */ /* 0x000fe20008000000 */
[----:B------:R-:W-:Y:S01]  /*48a0*/  UMOV UR20, UR36 ;  /* 0x0000002400147c82 */ /* 0x000fe20008000000 */
[----:B------:R-:W-:Y:S01]  /*48b0*/  @!UP1 UIADD3 UR18, UPT, UPT, UR42, 0x30, URZ ;  /* 0x000000302a129890 */ /* 0x000fe2000fffe0ff */
[----:B------:R-:W-:Y:S01]  /*48c0*/  SHF.L.U32 R20, RZ, 0x1f, RZ ;  /* 0x0000001fff147819 */ /* 0x000fe200000006ff */
[----:B------:R-:W-:Y:S01]  /*48d0*/  @!UP1 UIADD3 UR16, UPT, UPT, UR7, 0x6200, URZ ;  /* 0x0000620007109890 */ /* 0x000fe2000fffe0ff */
[----:B------:R-:W-:Y:S01]  /*48e0*/  @!P4 IADD3 R9, P0, PT, R32, 0x580, RZ ;  /* 0x000005802009c810 */ /* 0x000fe20007f1e0ff */
[----:B------:R-:W-:Y:S01]  /*48f0*/  VOTEU.ALL UP1, P4 ;  /* 0x0000000000ff7886 */ /* 0x000fe20002020000 */
[----:B------:R-:W-:Y:S02]  /*4900*/  UPRMT UR13, UR37, 0x654, UR17 ;  /* 0x00000654250d7896 */ /* 0x000fe40008000011 */
        /* <DEDUP_REMOVED lines=13> */
.L_x_202:
[----:B------:R-:W-:Y:S01]  /*49e0*/  @!P4 R2UR UR9, R9 ;  /* 0x000000000909c2ca */ /* 0x000fe200000e0000 */
[----:B------:R-:W-:Y:S01]  /*49f0*/  VOTEU.ALL UP1, P4 ;  /* 0x0000000000ff7886 */ /* 0x000fe20002020000 */
[----:B------:R-:W-:Y:S01]  /*4a00*/  @!P4 R2UR UR8, R0 ;  /* 0x000000000008c2ca */ /* 0x000fe200000e0000 */
[----:B------:R-:W-:Y:S01]  /*4a10*/  @!P4 IMAD.MOV.U32 R0, RZ, RZ, 0x2000 ;  /* 0x00002000ff00c424 */ /* 0x000fe200078e00ff */
[----:B------:R-:W-:Y:S01]  /*4a20*/  UMOV UR18, 0x0 ;  /* 0x0000000000127882 */ /* 0x000fe20000000000 */
[----:B------:R-:W-:Y:S01]  /*4a30*/  UMOV UR19, 0x10000000 ;  /* 0x1000000000137882 */ /* 0x000fe20000000000 */
[----:B------:R-:W-:Y:S01]  /*4a40*/  @!UP1 UIADD3 UR10, UPT, UPT, UR42, 0x40, URZ ;  /* 0x000000402a0a9890 */ /* 0x000fe2000fffe0ff */
[----:B------:R-:W-:Y:S01]  /*4a50*/  @!P4 IADD3 R9, P0, PT, R32, 0x580, RZ ;  /* 0x000005802009c810 */ /* 0x000fe20007f1e0ff */
[----:B------:R-:W-:Y:S01]  /*4a60*/  UMOV UR11, UR43 ;  /* 0x0000002b000b7c82 */ /* 0x000fe20008000000 */
[----:B------:R-:W-:Y:S04]  /*4a70*/  UMOV UR12, UR36 ;  /* 0x00000024000c7c82 */ /* 0x000fe80008000000 */
[----:B------:R-:W-:Y:S01]  /*4a80*/  IMAD.U32 R10, RZ, RZ, UR9 ;  /* 0x00000009ff0a7e24 */ /* 0x000fe2000f8e00ff */
[----:B------:R-:W-:Y:S01]  /*4a90*/  UMOV UR9, UR41 ;  /* 0x0000002900097c82 */ /* 0x000fe20008000000 */
[----:B------:R-:W-:Y:S01]  /*4aa0*/  IMAD.U32 R11, RZ, RZ, UR8 ;  /* 0x00000008ff0b7e24 */ /* 0x000fe2000f8e00ff */
[----:B------:R-:W-:Y:S02]  /*4ab0*/  @!UP1 UIADD3 UR8, UPT, UPT, UR7, 0x200, URZ ;  /* 0x0000020007089890 */ /* 0x000fe4000fffe0ff */
[----:B------:R-:W-:Y:S01]  /*4ac0*/  @!P4 R2UR UR22, R10 ;  /* 0x000000000a16c2ca */ /* 0x000fe200000e0000 */
[----:B------:R-:W-:Y:S01]  /*4ad0*/  VOTEU.ALL UP1, P4 ;  /* 0x0000000000ff7886 */ /* 0x000fe20002020000 */
        /* <DEDUP_REMOVED lines=8> */
.L_x_204:
        /* <DEDUP_REMOVED lines=9> */
[----:B------:R-:W-:Y:S03]  /*4bf0*/  UMOV UR12, UR36 ;  /* 0x00000024000c7c82 */ /* 0x000fe60008000000 */
[----:B------:R-:W-:Y:S02]  /*4c00*/  @!P4 IMAD.X R21, RZ, RZ, R33, P0 ;  /* 0x000000ffff15c224 */ /* 0x000fe400000e0621 */
        /* <DEDUP_REMOVED lines=11> */
[----:B------:R-:W3:Y:S02]  /*4cc0*/  SYNCS.PHASECHK.TRANS64.TRYWAIT P2, [UR7+0x60], R20 ;  /* 0x00006014ff0075a7 */ /* 0x000ee40008041107 */
[----:B--23--:R-:W-:Y:S05]  /*4cd0*/  @!P2 BRA `(.L_x_79) ;  /* 0x0000006800f8a947 */ /* 0x00cfea0003800000 */
.L_x_206:
[----:B------:R-:W2:Y:S01]  /*4ce0*/  LDC.64 R14, c[0x0][0xb10] ;  /* 0x0002c400ff0e7b82 */ /* 0x000ea20000000a00 */
[----:B------:R-:W-:Y:S01]  /*4cf0*/  @!P4 R2UR UR9, R34 ;  /* 0x000000002209c2ca */ /* 0x000fe200000e0000 */
[----:B------:R-:W-:Y:S01]  /*4d00*/  VOTEU.ALL UP1, P4 ;  /* 0x0000000000ff7886 */ /* 0x000fe20002020000 */
[----:B------:R-:W-:Y:S01]  /*4d10*/  @!P4 R2UR UR8, R21 ;  /* 0x000000001508c2ca */ /* 0x000fe200000e0000 */
[----:B------:R-:W-:Y:S01]  /*4d20*/  @!P4 IMAD.MOV.U32 R21, RZ, RZ, 0x2000 ;  /* 0x00002000ff15c424 */ /* 0x000fe200078e00ff */
[----:B------:R-:W-:Y:S03]  /*4d30*/  UMOV UR18, 0x0 ;  /* 0x0000000000127882 */ /* 0x000fe60000000000 */
[----:B------:R-:W3:Y:S01]  /*4d40*/  LDC.64 R10, c[0x0][0xb18] ;  /* 0x0002c600ff0a7b82 */ /* 0x000ee20000000a00 */
[----:B------:R-:W-:Y:S01]  /*4d50*/  @!UP1 UIADD3 UR10, UPT, UPT, UR42, 0x60, URZ ;  /* 0x000000602a0a9890 */ /* 0x000fe2000fffe0ff */
[----:B------:R-:W-:Y:S01]  /*4d60*/  @P3 SHF.R.U32.HI R24, RZ, 0x10, R29 ;  /* 0x00000010ff183819 */ /* 0x000fe2000001161d */
[----:B------:R-:W-:Y:S01]  /*4d70*/  UMOV UR19, 0x10000000 ;  /* 0x1000000000137882 */ /* 0x000fe20000000000 */
[----:B------:R-:W-:Y:S01]  /*4d80*/  UMOV UR11, UR43 ;  /* 0x0000002b000b7c82 */ /* 0x000fe20008000000 */
[----:B------:R-:W-:Y:S03]  /*4d90*/  UMOV UR12, UR36 ;  /* 0x00000024000c7c82 */ /* 0x000fe60008000000 */
[----:B------:R-:W5:Y:S01]  /*4da0*/  @!P1 LDC R0, c[0x0][0xb20] ;  /* 0x0002c800ff009b82 */ /* 0x000f620000000800 */
[----:B------:R-:W-:Y:S02]  /*4db0*/  VIADD R27, R27, 0x1 ;  /* 0x000000011b1b7836 */ /* 0x000fe40000000000 */
[----:B------:R-:W-:Y:S05]  /*4dc0*/  IMAD.U32 R36, RZ, RZ, UR9 ;  /* 0x00000009ff247e24 */ /* 0x000fea000f8e00ff */
[----:B-1----:R-:W1:Y:S01]  /*4dd0*/  @!P1 LDC R3, c[0x0][0xb0c] ;  /* 0x0002c300ff039b82 */ /* 0x002e620000000800 */
[----:B------:R-:W-:Y:S01]  /*4de0*/  IMAD.U32 R37, RZ, RZ, UR8 ;  /* 0x00000008ff257e24 */ /* 0x000fe2000f8e00ff */
[----:B------:R-:W-:Y:S01]  /*4df0*/  @!UP1 UIADD3 UR8, UPT, UPT, UR7, 0x4200, URZ ;  /* 0x0000420007089890 */ /* 0x000fe2000fffe0ff */
[----:B------:R-:W-:Y:S01]  /*4e00*/  @!P4 R2UR UR20, R36 ;  /* 0x000000002414c2ca */ /* 0x000fe200000e0000 */
[----:B------:R-:W-:Y:S02]  /*4e10*/  VOTEU.ALL UP1, P4 ;  /* 0x0000000000ff7886 */ /* 0x000fe40002020000 */
[----:B------:R-:W-:Y:S01]  /*4e20*/  @!P4 R2UR UR21, R37 ;  /* 0x000000002515c2ca */ /* 0x000fe200000e0000 */
[----:B------:R-:W-:Y:S11]  /*4e30*/  UMOV UR9, UR25 ;  /* 0x0000001900097c82 */ /* 0x000ff60008000000 */
[----:B------:R-:W-:Y:S01]  /*4e40*/  @!UPT UIADD3 URZ, UPT, UPT, URZ, URZ, URZ ;  /* 0x000000fffffff290 */ /* 0x000fe2000fffe0ff */
[----:B------:R1:W-:Y:S01]  /*4e50*/  @!UP1 UTMALDG.3D [UR8], [UR20], desc[UR18] ;  /* 0x00001208140095b4 */ /* 0x0003e20008011000 */
[----:B------:R1:W-:Y:S02]  /*4e60*/  @!P4 SYNCS.ARRIVE.TRANS64.RED.A0TR RZ, [UR7+0x40], R21 ;  /* 0x00004015ffffc9a7 */ /* 0x0003e40008300407 */
[----:B-1----:R-:W-:Y:S01]  /*4e70*/  @!P1 ISETP.NE.AND P2, PT, R3, 0x1, PT ;  /* 0x000000010300980c */ /* 0x002fe20003f45270 */
[C---:B--2---:R-:W-:Y:S01]  /*4e80*/  @!P1 IMAD.HI.U32 R14, R13.reuse, R14, RZ ;  /* 0x0000000e0d0e9227 */ /* 0x044fe200078e00ff */
[----:B---3--:R-:W-:Y:S03]  /*4e90*/  @!P1 ISETP.NE.AND P0, PT, R10, 0x1, PT ;  /* 0x000000010a00980c */ /* 0x008fe60003f05270 */
[C---:B------:R-:W-:Y:S01]  /*4ea0*/  @!P1 IMAD.HI.U32 R11, R8.reuse, R11, RZ ;  /* 0x0000000b080b9227 */ /* 0x040fe200078e00ff */
[----:B------:R-:W-:Y:S04]  /*4eb0*/  @!P1 SHF.R.U32.HI R14, RZ, R15, R14 ;  /* 0x0000000fff0e9219 */ /* 0x000fe8000001160e */
[----:B-----5:R-:W-:Y:S01]  /*4ec0*/  @!P1 SHF.R.U32.HI R9, RZ, R0, R11 ;  /* 0x00000000ff099219 */ /* 0x020fe2000001160b */
[----:B------:R-:W-:Y:S01]  /*4ed0*/  SYNCS.ARRIVE.TRANS64.RED.A1T0 RZ, [UR14], RZ ;  /* 0x000000ffffff79a7 */ /* 0x000fe2000810040e */
[----:B------:R-:W-:Y:S02]  /*4ee0*/  @!P1 SEL R14, R13, R14, !P2 ;  /* 0x0000000e0d0e9207 */ /* 0x000fe40005000000 */
[----:B------:R-:W-:Y:S01]  /*4ef0*/  @!P1 SEL R9, R8, R9, !P0 ;  /* 0x0000000908099207 */ /* 0x000fe20004000000 */
[----:B------:R-:W1:Y:S04]  /*4f00*/  SYNCS.PHASECHK.TRANS64.TRYWAIT P5, [UR7+0x68], R20 ;  /* 0x00006814ff0075a7 */ /* 0x000e6800080a1107 */
[----:B------:R-:W-:Y:S02]  /*4f10*/  @!P1 IMAD.IADD R0, R9, 0x1, -R14 ;  /* 0x0000000109009824 */ /* 0x000fe400078e0a0e */
[----:B------:R-:W-:Y:S02]  /*4f20*/  @!P1 IMAD.IADD R9, R14, 0x1, -R9 ;  /* 0x000000010e099824 */ /* 0x000fe400078e0a09 */
[----:B------:R-:W-:Y:S02]  /*4f30*/  @!P1 IMAD R13, R0, R3, R13 ;  /* 0x00000003000d9224 */ /* 0x000fe400078e020d */
[----:B------:R-:W-:Y:S01]  /*4f40*/  @!P1 IMAD R8, R9, R10, R8 ;  /* 0x0000000a09089224 */ /* 0x000fe200078e0208 */
[----:B-1----:R-:W-:Y:S06]  /*4f50*/  @!P5 BRA `(.L_x_80) ;  /* 0x000000680070d947 */ /* 0x002fec0003800000 */
.L_x_208:
[----:B-1----:R-:W-:Y:S01]  /*4f60*/  @!P4 IADD3 R3, P0, PT, R32, 0x580, RZ ;  /* 0x000005802003c810 */ /* 0x002fe20007f1e0ff */
[----:B------:R-:W-:Y:S01]  /*4f70*/  VOTEU.ALL UP1, P4 ;  /* 0x0000000000ff7886 */ /* 0x000fe20002020000 */
[----:B------:R-:W-:Y:S01]  /*4f80*/  UMOV UR18, 0x0 ;  /* 0x0000000000127882 */ /* 0x000fe20000000000 */
[----:B------:R-:W-:Y:S01]  /*4f90*/  UMOV UR19, 0x10000000 ;  /* 0x1000000000137882 */ /* 0x000fe20000000000 */
[----:B------:R-:W-:Y:S01]  /*4fa0*/  @!P4 R2UR UR9, R3 ;  /* 0x000000000309c2ca */ /* 0x000fe200000e0000 */
[----:B------:R-:W-:Y:S01]  /*4fb0*/  @!P4 IMAD.X R0, RZ, RZ, R33, P0 ;  /* 0x000000ffff00c224 */ /* 0x000fe200000e0621 */
[----:B------:R-:W-:Y:S01]  /*4fc0*/  @!UP1 UIADD3 UR10, UPT, UPT, UR42, 0x70, URZ ;  /* 0x000000702a0a9890 */ /* 0x000fe2000fffe0ff */
[----:B------:R-:W-:Y:S01]  /*4fd0*/  ISETP.NE.AND P0, PT, R27, 0x2, PT ;  /* 0x000000021b00780c */ /* 0x000fe20003f05270 */
[----:B------:R-:W-:Y:S01]  /*4fe0*/  UMOV UR11, UR43 ;  /* 0x0000002b000b7c82 */ /* 0x000fe20008000000 */
[----:B------:R-:W-:Y:S01]  /*4ff0*/  UMOV UR12, UR36 ;  /* 0x00000024000c7c82 */ /* 0x000fe20008000000 */
[----:B------:R-:W-:Y:S01]  /*5000*/  @!P4 R2UR UR8, R0 ;  /* 0x000000000008c2ca */ /* 0x000fe200000e0000 */
[----:B------:R-:W-:Y:S01]  /*5010*/  IMAD.IADD R20, R8, 0x1, R66 ;  /* 0x0000000108147824 */ /* 0x000fe200078e0242 */
[----:B------:R-:W-:Y:S01]  /*5020*/  @P3 R2UR UR36, R24 ;  /* 0x00000000182432ca */ /* 0x000fe200000e0000 */
[----:B------:R-:W-:Y:S01]  /*5030*/  IMAD.IADD R21, R13, 0x1, R68 ;  /* 0x000000010d157824 */ /* 0x000fe200078e0244 */
[----:B------:R-:W-:Y:S02]  /*5040*/  SEL R0, RZ, 0x1, P0 ;  /* 0x00000001ff007807 */ /* 0x000fe40000000000 */
[----:B------:R-:W-:Y:S01]  /*5050*/  SEL R27, R27, RZ, P0 ;  /* 0x000000ff1b1b7207 */ /* 0x000fe20000000000 */
[----:B------:R-:W-:Y:S01]  /*5060*/  IMAD.U32 R10, RZ, RZ, UR9 ;  /* 0x00000009ff0a7e24 */ /* 0x000fe2000f8e00ff */
[----:B------:R-:W-:Y:S01]  /*5070*/  UMOV UR9, UR17 ;  /* 0x0000001100097c82 */ /* 0x000fe20008000000 */
[----:B------:R-:W-:Y:S03]  /*5080*/  LOP3.LUT R25, R25, R0, RZ, 0x3c, !PT ;  /* 0x0000000019197212 */ /* 0x000fe600078e3cff */
[----:B------:R-:W-:Y:S01]  /*5090*/  @!P4 R2UR UR14, R10 ;  /* 0x000000000a0ec2ca */ /* 0x000fe200000e0000 */
[----:B------:R-:W-:Y:S01]  /*50a0*/  IMAD.U32 R11, RZ, RZ, UR8 ;  /* 0x00000008ff0b7e24 */ /* 0x000fe2000f8e00ff */
[----:B------:R-:W-:Y:S01]  /*50b0*/  @!UP1 UIADD3 UR8, UPT, UPT, UR7, 0x6200, URZ ;  /* 0x0000620007089890 */ /* 0x000fe2000fffe0ff */
[----:B------:R-:W-:Y:S03]  /*50c0*/  VOTEU.ALL UP1, P4 ;  /* 0x0000000000ff7886 */ /* 0x000fe60002020000 */
[----:B------:R-:W-:Y:S11]  /*50d0*/  @!P4 R2UR UR15, R11 ;  /* 0x000000000b0fc2ca */ /* 0x000ff600000e0000 */
[----:B------:R-:W-:Y:S02]  /*50e0*/  @!UPT UIADD3 URZ, UPT, UPT, URZ, URZ, URZ ;  /* 0x000000fffffff290 */ /* 0x000fe4000fffe0ff */
[----:B------:R2:W-:Y:S01]  /*50f0*/  @!UP1 UTMALDG.3D [UR8], [UR14], desc[UR18] ;  /* 0x000012080e0095b4 */ /* 0x0005e20008011000 */
[----:B------:R2:W-:Y:S01]  /*5100*/  @!P4 SYNCS.ARRIVE.TRANS64.RED.A0TR RZ, [UR7+0x48], R23 ;  /* 0x00004817ffffc9a7 */ /* 0x0005e20008300407 */
[----:B------:R-:W-:Y:S01]  /*5110*/  UPLOP3.LUT UP1, UPT, UPT, UPT, UPT, 0x80, 0x8 ;  /* 0x000000000008789c */ /* 0x000fe20003f2f070 */
[----:B------:R-:W-:Y:S01]  /*5120*/  SYNCS.ARRIVE.TRANS64.RED.A1T0 RZ, [UR13], RZ ;  /* 0x000000ffffff79a7 */ /* 0x000fe2000810040d */
[----:B------:R-:W-:Y:S09]  /*5130*/  @P3 BRA `(.L_x_81) ;  /* 0xffffffec00103947 */ /* 0x000ff2000383ffff */
[----:B------:R-:W1:Y:S02]  /*5140*/  SYNCS.PHASECHK.TRANS64.TRYWAIT P0, [UR7+0x50], R12 ;  /* 0x0000500cff0075a7 */ /* 0x000e640008001107 */
[----:B-1----:R-:W-:Y:S05]  /*5150*/  @!P0 BRA `(.L_x_82) ;  /* 0x0000006800088947 */ /* 0x002fea0003800000 */
.L_x_210:
[----:B------:R-:W3:Y:S02]  /*5160*/  SYNCS.PHASECHK.TRANS64.TRYWAIT P0, [UR7+0x58], R12 ;  /* 0x0000580cff0075a7 */ /* 0x000ee40008001107 */
[----:B---3--:R-:W-:Y:S05]  /*5170*/  @!P0 BRA `(.L_x_83) ;  /* 0x0000006800188947 */ /* 0x008fea0003800000 */
.L_x_212:
[----:B------:R-:W3:Y:S01]  /*5180*/  SYNCS.PHASECHK.TRANS64.TRYWAIT P0, [UR7+0x60], R12 ;  /* 0x0000600cff0075a7 */ /* 0x000ee20008001107 */
[----:B------:R-:W-:Y:S01]  /*5190*/  HFMA2 R0, -RZ, RZ, 0, 5.9604644775390625e-08 ;  /* 0x00000001ff007431 */ /* 0x000fe200000001ff */
[----:B---3--:R-:W-:Y:S06]  /*51a0*/  @!P0 BRA `(.L_x_84) ;  /* 0x0000006800248947 */ /* 0x008fec0003800000 */
.L_x_214:
[----:B------:R-:W-:Y:S02]  /*51b0*/  MOV R2, UR7 ;  /* 0x0000000700027c02 */ /* 0x000fe40008000f00 */
[----:B-1----:R-:W-:-:S07]  /*51c0*/  SHF.L.U32 R3, R0, 0x1f, RZ ;  /* 0x0000001f00037819 */ /* 0x002fce00000006ff */
.L_x_85:
[----:B-1----:R1:W3:Y:S02]  /*51d0*/  SYNCS.PHASECHK.TRANS64.TRYWAIT P0, [R2+URZ+0x68], R3 ;  /* 0x00006803020075a7 */ /* 0x0022e400080011ff */
[----:B---3--:R-:W-:Y:S05]  /*51e0*/  @!P0 NANOSLEEP.SYNCS 0x989680 ;  /* 0x009896800000895d */ /* 0x008fea0003900000 */
[----:B------:R-:W3:Y:S02]  /*51f0*/  @!P0 SYNCS.PHASECHK.TRANS64 P0, [R2+URZ+0x68], R3 ;  /* 0x00006803020085a7 */ /* 0x000ee400080010ff */
[----:B--23--:R-:W-:Y:S05]  /*5200*/  @P0 EXIT ;  /* 0x000000000000094d */ /* 0x00cfea0003800000 */
[----:B------:R-:W-:Y:S05]  /*5210*/  BRA `(.L_x_85) ;  /* 0xfffffffc00ec7947 */ /* 0x000fea000383ffff */
.L_x_66:
[----:B------:R-:W-:-:S06]  /*5220*/  UISETP.GE.AND UP1, UPT, UR8, 0x4, UPT ;  /* 0x000000040800788c */ /* 0x000fcc000bf26270 */
[----:B------:R-:W-:-:S13]  /*5230*/  PLOP3.LUT P0, PT, PT, PT, UP1, 0x80, 0x8 ;  /* 0x000000000008781c */ /* 0x000fda0003f0f018 */
[----:B------:R-:W-:Y:S05]  /*5240*/  @!P0 EXIT ;  /* 0x000000000000894d */ /* 0x000fea0003800000 */
[----:B------:R-:W-:Y:S01]  /*5250*/  BAR.SYNC.DEFER_BLOCKING 0x6, 0xa0 ;  /* 0x0182800000007b1d */ /* 0x000fe20000010000 */
[C---:B------:R-:W-:Y:S01]  /*5260*/  IMAD.SHL.U32 R3, R80.reuse, 0x10, RZ ;  /* 0x0000001050037824 */ /* 0x040fe200078e00ff */
[C---:B------:R-:W-:Y:S01]  /*5270*/  SHF.L.U32 R33, R80.reuse, 0x10, RZ ;  /* 0x0000001050217819 */ /* 0x040fe200000006ff */
[C---:B------:R-:W-:Y:S01]  /*5280*/  IMAD.SHL.U32 R2, R80.reuse, 0x2, RZ ;  /* 0x0000000250027824 */ /* 0x040fe200078e00ff */
[C---:B------:R-:W-:Y:S01]  /*5290*/  LOP3.LUT R81, R80.reuse, 0x60, RZ, 0xc0, !PT ;  /* 0x0000006050517812 */ /* 0x040fe200078ec0ff */
[----:B------:R-:W-:Y:S01]  /*52a0*/  HFMA2 R75, -RZ, RZ, 0, 0 ;  /* 0x00000000ff4b7431 */ /* 0x000fe200000001ff */
[----:B------:R-:W-:Y:S02]  /*52b0*/  UMOV UR48, 0x400 ;  /* 0x0000040000307882 */ /* 0x000fe40000000000 */
[----:B------:R-:W1:Y:S01]  /*52c0*/  LDC R71, c[0x0][0x370] ;  /* 0x0000dc00ff477b82 */ /* 0x000e620000000800 */
[----:B------:R-:W-:Y:S01]  /*52d0*/  ULEA UR48, UR37, UR48, 0x18 ;  /* 0x0000003025307291 */ /* 0x000fe2000f8ec0ff */
[----:B------:R-:W-:Y:S01]  /*52e0*/  LOP3.LUT R5, R3, 0x60, RZ, 0xc0, !PT ;  /* 0x0000006003057812 */ /* 0x000fe200078ec0ff */
[----:B------:R-:W-:Y:S01]  /*52f0*/  IMAD.MOV.U32 R30, RZ, RZ, RZ ;  /* 0x000000ffff1e7224 */ /* 0x000fe200078e00ff */
[----:B------:R-:W-:Y:S01]  /*5300*/  LOP3.LUT R78, R80, 0x2, RZ, 0xc0, !PT ;  /* 0x00000002504e7812 */ /* 0x000fe200078ec0ff */
[----:B------:R-:W-:Y:S01]  /*5310*/  UIADD3 UR4, UPT, UPT, UR48, 0x200, URZ ;  /* 0x0000020030047890 */ /* 0x000fe2000fffe0ff */
[----:B------:R-:W-:Y:S01]  /*5320*/  LOP3.LUT R2, R5, 0xc, R2, 0xf8, !PT ;  /* 0x0000000c05027812 */ /* 0x000fe200078ef802 */
[----:B------:R-:W-:Y:S01]  /*5330*/  IMAD.MOV.U32 R84, RZ, RZ, RZ ;  /* 0x000000ffff547224 */ /* 0x000fe200078e00ff */
[----:B------:R-:W2:Y:S01]  /*5340*/  LDC R28, c[0x0][0xb0c] ;  /* 0x0002c300ff1c7b82 */ /* 0x000ea20000000800 */
[----:B------:R-:W-:Y:S01]  /*5350*/  LOP3.LUT R33, R33, 0x600000, RZ, 0xc0, !PT ;  /* 0x0060000021217812 */ /* 0x000fe200078ec0ff */
[----:B------:R-:W4:Y:S01]  /*5360*/  LDCU.64 UR52, c[0x0][0x348] ;  /* 0x00006900ff3477ac */ /* 0x000f220008000a00 */
[----:B------:R-:W-:Y:S01]  /*5370*/  IMAD.U32 R73, RZ, RZ, UR4 ;  /* 0x00000004ff497e24 */ /* 0x000fe2000f8e00ff */
[----:B------:R-:W-:-:S02]  /*5380*/  LOP3.LUT R2, R2, 0x790, R3, 0xf8, !PT ;  /* 0x0000079002027812 */ /* 0x000fc400078ef803 */
[----:B------:R-:W-:Y:S01]  /*5390*/  LOP3.LUT R80, R80, 0x4, RZ, 0xc0, !PT ;  /* 0x0000000450507812 */ /* 0x000fe200078ec0ff */
[----:B------:R-:W1:Y:S01]  /*53a0*/  LDCU.64 UR38, c[0x0][0x888] ;  /* 0x00011100ff2677ac */ /* 0x000e620008000a00 */
[----:B------:R-:W1:Y:S01]  /*53b0*/  LDC R69, c[0x0][0xb20] ;  /* 0x0002c800ff457b82 */ /* 0x000e620000000800 */
[----:B------:R-:W3:Y:S01]  /*53c0*/  LDS R0, [UR48+0x130] ;  /* 0x00013030ff007984 */ /* 0x000ee20008000800 */
[----:B------:R-:W-:Y:S01]  /*53d0*/  LEA R79, R2, R73, 0x2 ;  /* 0x00000049024f7211 */ /* 0x000fe200078e10ff */
[----:B------:R-:W1:Y:S01]  /*53e0*/  LDCU.64 UR44, c[0x0][0x890] ;  /* 0x00011200ff2c77ac */ /* 0x000e620008000a00 */
[----:B------:R-:W-:-:S03]  /*53f0*/  MOV R76, RZ ;  /* 0x000000ff004c7202 */ /* 0x000fc60000000f00 */
[--C-:B------:R-:W-:Y:S01]  /*5400*/  IMAD R78, R78, -0x10, R79.reuse ;  /* 0xfffffff04e4e7824 */ /* 0x100fe200078e024f */
[----:B------:R-:W1:Y:S01]  /*5410*/  LDC R27, c[0x0][0xb30] ;  /* 0x0002cc00ff1b7b82 */ /* 0x000e620000000800 */
[----:B------:R-:W-:Y:S01]  /*5420*/  IMAD R77, R80, -0x10, R79 ;  /* 0xfffffff0504d7824 */ /* 0x000fe200078e024f */
[----:B------:R-:W-:Y:S01]  /*5430*/  UMOV UR49, URZ ;  /* 0x000000ff00317c82 */ /* 0x000fe20008000000 */
[----:B------:R-:W-:-:S05]  /*5440*/  UMOV UR51, URZ ;  /* 0x000000ff00337c82 */ /* 0x000fca0008000000 */
[----:B------:R-:W1:Y:S08]  /*5450*/  LDC.64 R64, c[0x0][0xb10] ;  /* 0x0002c400ff407b82 */ /* 0x000e700000000a00 */
[----:B------:R-:W1:Y:S08]  /*5460*/  LDC.64 R24, c[0x0][0xb18] ;  /* 0x0002c600ff187b82 */ /* 0x000e700000000a00 */
[----:B------:R-:W1:Y:S08]  /*5470*/  LDC.64 R22, c[0x0][0xb28] ;  /* 0x0002ca00ff167b82 */ /* 0x000e700000000a00 */
[----:B------:R-:W1:Y:S01]  /*5480*/  LDC.64 R62, c[0x0][0x8b0] ;  /* 0x00022c00ff3e7b82 */ /* 0x000e620000000a00 */
[----:B---3--:R-:W-:-:S07]  /*5490*/  IMAD.IADD R33, R0, 0x1, R33 ;  /* 0x0000000100217824 */ /* 0x008fce00078e0221 */
[----:B------:R-:W3:Y:S08]  /*54a0*/  LDC.64 R60, c[0x0][0x8a8] ;  /* 0x00022a00ff3c7b82 */ /* 0x000ef00000000a00 */
[----:B--2-4-:R-:W1:Y:S02]  /*54b0*/  LDC R70, c[0x0][0x374] ;  /* 0x0000dd00ff467b82 */ /* 0x014e640000000800 */
.L_x_161:
[C---:B------:R-:W-:Y:S02]  /*54c0*/  LEA R0, R84.reuse, UR48, 0x3 ;  /* 0x0000003054007c11 */ /* 0x040fe4000f8e18ff */
[----:B------:R-:W-:Y:S02]  /*54d0*/  SHF.L.U32 R3, R75, 0x1f, RZ ;  /* 0x0000001f4b037819 */ /* 0x000fe400000006ff */
[----:B-1----:R-:W-:Y:S02]  /*54e0*/  LEA R16, R84, UR48, 0x4 ;  /* 0x0000003054107c11 */ /* 0x002fe4000f8e20ff */
[----:B------:R-:W2:Y:S02]  /*54f0*/  SYNCS.PHASECHK.TRANS64.TRYWAIT P0, [R0+URZ+0x80], R3 ;  /* 0x00008003000075a7 */ /* 0x000ea400080011ff */
[----:B--23--:R-:W-:Y:S05]  /*5500*/  @!P0 BRA `(.L_x_86) ;  /* 0x0000006400648947 */ /* 0x00cfea0003800000 */
.L_x_215:
[----:B------:R-:W4:Y:S01]  /*5510*/  LDC.64 R12, c[0x0][0xb10] ;  /* 0x0002c400ff0c7b82 */ /* 0x000f220000000a00 */
[----:B------:R-:W3:Y:S01]  /*5520*/  LDS.128 R16, [R16+0x110] ;  /* 0x0001100010107984 */ /* 0x000ee20000000c00 */
[----:B-1----:R-:W-:Y:S01]  /*5530*/  ISETP.NE.AND P1, PT, R27, 0x1, PT ;  /* 0x000000011b00780c */ /* 0x002fe20003f25270 */
[----:B--2---:R-:W-:Y:S01]  /*5540*/  VIADD R0, R0, 0x90 ;  /* 0x0000009000007836 */ /* 0x004fe20000000000 */
[----:B------:R-:W-:Y:S04]  /*5550*/  ISETP.GE.AND P0, PT, R26, 0x1, PT ;  /* 0x000000011a00780c */ /* 0x000fe80003f06270 */
[----:B------:R-:W1:Y:S01]  /*5560*/  LDC.64 R10, c[0x0][0xb18] ;  /* 0x0002c600ff0a7b82 */ /* 0x000e620000000a00 */
[----:B------:R-:W-:Y:S01]  /*5570*/  PRMT R0, RZ, 0x654, R0 ;  /* 0x00000654ff007816 */ /* 0x000fe20000000000 */
[----:B------:R-:W-:Y:S01]  /*5580*/  @!PT LDS RZ, [RZ] ;  /* 0x00000000fffff984 */ /* 0x000fe20000000800 */
[----:B------:R-:W-:Y:S01]  /*5590*/  @!PT LDS RZ, [RZ] ;  /* 0x00000000fffff984 */ /* 0x000fe20000000800 */
[----:B------:R-:W-:Y:S01]  /*55a0*/  @!PT LDS RZ, [RZ] ;  /* 0x00000000fffff984 */ /* 0x000fe20000000800 */
[----:B------:R-:W-:Y:S01]  /*55b0*/  @!PT LDS RZ, [RZ] ;  /* 0x00000000fffff984 */ /* 0x000fe20000000800 */
[----:B------:R2:W-:Y:S06]  /*55c0*/  MEMBAR.ALL.CTA ;  /* 0x0000000000007992 */ /* 0x0005ec0000008000 */
[----:B--2---:R-:W2:Y:S01]  /*55d0*/  FENCE.VIEW.ASYNC.S ;  /* 0x00000000000073c6 */ /* 0x004ea20000000000 */
[----:B------:R-:W1:Y:S08]  /*55e0*/  @!P1 LDC R14, c[0x0][0xb20] ;  /* 0x0002c800ff0e9b82 */ /* 0x000e700000000800 */
[----:B------:R-:W1:Y:S01]  /*55f0*/  @!P1 LDC R9, c[0x0][0xb0c] ;  /* 0x0002c300ff099b82 */ /* 0x000e620000000800 */
[----:B--2---:R2:W-:Y:S01]  /*5600*/  SYNCS.ARRIVE.TRANS64.RED.A1T0 RZ, [R0+URZ], RZ ;  /* 0x000000ff00ff79a7 */ /* 0x0045e200081004ff */
[----:B---3--:R-:W-:Y:S04]  /*5610*/  LOP3.LUT P4, RZ, R18, 0x1, RZ, 0xc0, !PT ;  /* 0x0000000112ff7812 */ /* 0x008fe8000788c0ff */
[----:B------:R-:W-:Y:S09]  /*5620*/  P2R R82, PR, RZ, 0x10 ;  /* 0x00000010ff527803 */ /* 0x000ff20000000000 */
[----:B------:R-:W-:Y:S02]  /*5630*/  @P4 MOV R31, R16 ;  /* 0x00000010001f4202 */ /* 0x000fe40000000f00 */
[----:B------:R-:W-:Y:S01]  /*5640*/  @P4 LOP3.LUT R29, R17, 0xffff, RZ, 0xc0, !PT ;  /* 0x0000ffff111d4812 */ /* 0x000fe200078ec0ff */
[----:B--2-4-:R-:W-:Y:S06]  /*5650*/  @!P0 BRA `(.L_x_87) ;  /* 0x0000000000a48947 */ /* 0x014fec0003800000 */
[----:B------:R-:W-:Y:S01]  /*5660*/  IMAD.HI.U32 R36, R70, R25, RZ ;  /* 0x0000001946247227 */ /* 0x000fe200078e00ff */
[----:B------:R-:W-:Y:S02]  /*5670*/  ISETP.NE.AND P0, PT, R24, 0x1, PT ;  /* 0x000000011800780c */ /* 0x000fe40003f05270 */
[----:B------:R-:W-:Y:S01]  /*5680*/  ISETP.NE.AND P2, PT, R26, 0x1, PT ;  /* 0x000000011a00780c */ /* 0x000fe20003f45270 */
[-C--:B------:R-:W-:Y:S01]  /*5690*/  IMAD.HI.U32 R34, R71, R64.reuse, RZ ;  /* 0x0000004047227227 */ /* 0x080fe200078e00ff */
[----:B------:R-:W-:Y:S02]  /*56a0*/  SHF.R.U32.HI R37, RZ, R69, R36 ;  /* 0x00000045ff257219 */ /* 0x000fe40000011624 */
[----:B------:R-:W-:Y:S01]  /*56b0*/  ISETP.NE.AND P3, PT, R28, 0x1, PT ;  /* 0x000000011c00780c */ /* 0x000fe20003f65270 */
[----:B------:R-:W-:Y:S01]  /*56c0*/  IMAD.HI.U32 R40, R29, R25, RZ ;  /* 0x000000191d287227 */ /* 0x000fe200078e00ff */
[----:B------:R-:W-:Y:S02]  /*56d0*/  SHF.R.U32.HI R34, RZ, R65, R34 ;  /* 0x00000041ff227219 */ /* 0x000fe40000011622 */
[----:B------:R-:W-:Y:S01]  /*56e0*/  SEL R3, R70, R37, !P0 ;  /* 0x0000002546037207 */ /* 0x000fe20004000000 */
[----:B------:R-:W-:Y:S01]  /*56f0*/  IMAD.HI.U32 R38, R31, R64, RZ ;  /* 0x000000401f267227 */ /* 0x000fe200078e00ff */
[----:B------:R-:W-:Y:S03]  /*5700*/  SEL R7, R71, R34, !P3 ;  /* 0x0000002247077207 */ /* 0x000fe60005800000 */
[-C--:B------:R-:W-:Y:S01]  /*5710*/  IMAD.HI.U32 R34, R3, R22.reuse, RZ ;  /* 0x0000001603227227 */ /* 0x080fe200078e00ff */
[----:B------:R-:W-:Y:S03]  /*5720*/  SHF.R.U32.HI R38, RZ, R65, R38 ;  /* 0x00000041ff267219 */ /* 0x000fe60000011626 */
[----:B------:R-:W-:Y:S01]  /*5730*/  IMAD.HI.U32 R36, R7, R22, RZ ;  /* 0x0000001607247227 */ /* 0x000fe200078e00ff */
[----:B------:R-:W-:Y:S02]  /*5740*/  @P2 SHF.R.U32.HI R3, RZ, R23, R34 ;  /* 0x00000017ff032219 */ /* 0x000fe40000011622 */
[----:B------:R-:W-:Y:S02]  /*5750*/  SHF.R.U32.HI R34, RZ, R69, R40 ;  /* 0x00000045ff227219 */ /* 0x000fe40000011628 */
[----:B------:R-:W-:Y:S01]  /*5760*/  @P2 SHF.R.U32.HI R7, RZ, R23, R36 ;  /* 0x00000017ff072219 */ /* 0x000fe20000011624 */
[C---:B------:R-:W-:Y:S01]  /*5770*/  IMAD R2, R26.reuse, R3, RZ ;  /* 0x000000031a027224 */ /* 0x040fe200078e02ff */
[----:B------:R-:W-:Y:S02]  /*5780*/  SEL R5, R29, R34, !P0 ;  /* 0x000000221d057207 */ /* 0x000fe40004000000 */
[----:B------:R-:W-:Y:S01]  /*5790*/  SEL R3, R31, R38, !P3 ;  /* 0x000000261f037207 */ /* 0x000fe20005800000 */
[----:B------:R-:W-:Y:S01]  /*57a0*/  IMAD R4, R26, R7, RZ ;  /* 0x000000071a047224 */ /* 0x000fe200078e02ff */
[C---:B------:R-:W-:Y:S01]  /*57b0*/  ISETP.GE.AND P0, PT, R5.reuse, R2, PT ;  /* 0x000000020500720c */ /* 0x040fe20003f06270 */
[----:B------:R-:W-:Y:S03]  /*57c0*/  IMAD.HI.U32 R6, R5, R22, RZ ;  /* 0x0000001605067227 */ /* 0x000fe600078e00ff */
[----:B------:R-:W-:Y:S01]  /*57d0*/  ISETP.GE.OR P0, PT, R3, R4, P0 ;  /* 0x000000040300720c */ /* 0x000fe20000706670 */
[----:B------:R-:W-:Y:S01]  /*57e0*/  IMAD.MOV R4, RZ, RZ, -R3 ;  /* 0x000000ffff047224 */ /* 0x000fe200078e0a03 */
[-C--:B------:R-:W-:Y:S03]  /*57f0*/  SHF.R.U32.HI R6, RZ, R23.reuse, R6 ;  /* 0x00000017ff067219 */ /* 0x080fe60000011606 */
[----:B------:R-:W-:Y:S01]  /*5800*/  IMAD R31, R28, R4, R31 ;  /* 0x000000041c1f7224 */ /* 0x000fe200078e021f */
[----:B------:R-:W-:Y:S05]  /*5810*/  SEL R15, R5, R6, !P2 ;  /* 0x00000006050f7207 */ /* 0x000fea0005000000 */
[----:B------:R-:W-:Y:S02]  /*5820*/  IMAD.MOV R6, RZ, RZ, -R15 ;  /* 0x000000ffff067224 */ /* 0x000fe400078e0a0f */
[C---:B------:R-:W-:Y:S04]  /*5830*/  @!P0 IMAD.HI.U32 R2, R3.reuse, R22, RZ ;  /* 0x0000001603028227 */ /* 0x040fe800078e00ff */
[----:B------:R-:W-:Y:S01]  /*5840*/  IMAD R6, R26, R6, R5 ;  /* 0x000000061a067224 */ /* 0x000fe200078e0205 */
[----:B------:R-:W-:Y:S04]  /*5850*/  @!P0 SHF.R.U32.HI R2, RZ, R23, R2 ;  /* 0x00000017ff028219 */ /* 0x000fe80000011602 */
[----:B------:R-:W-:Y:S02]  /*5860*/  @!P0 SEL R0, R3, R2, !P2 ;  /* 0x0000000203008207 */ /* 0x000fe40005000000 */
[----:B------:R-:W-:Y:S02]  /*5870*/  IADD3 R2, PT, PT, -R5, RZ, RZ ;  /* 0x000000ff05027210 */ /* 0x000fe40007ffe1ff */
[----:B------:R-:W-:Y:S01]  /*5880*/  @!P0 IADD3 R8, PT, PT, R15, -R0, RZ ;  /* 0x800000000f088210 */ /* 0x000fe20007ffe0ff */
[----:B------:R-:W-:Y:S02]  /*5890*/  @!P0 IMAD R0, R7, R6, R0 ;  /* 0x0000000607008224 */ /* 0x000fe400078e0200 */
[----:B------:R-:W-:Y:S02]  /*58a0*/  IMAD R29, R24, R2, R29 ;  /* 0x00000002181d7224 */ /* 0x000fe400078e021d */
[----:B------:R-:W-:Y:S02]  /*58b0*/  @!P0 IMAD R5, R8, R26, R3 ;  /* 0x0000001a08058224 */ /* 0x000fe400078e0203 */
[----:B------:R-:W-:Y:S04]  /*58c0*/  @!P0 IMAD.MOV.U32 R3, RZ, RZ, R0 ;  /* 0x000000ffff038224 */ /* 0x000fe800078e0000 */
[----:B------:R-:W-:Y:S02]  /*58d0*/  IMAD R31, R3, R28, R31 ;  /* 0x0000001c031f7224 */ /* 0x000fe400078e021f */
[----:B------:R-:W-:Y:S07]  /*58e0*/  IMAD R29, R5, R24, R29 ;  /* 0x00000018051d7224 */ /* 0x000fee00078e021d */
.L_x_87:
[----:B-1----:R-:W-:Y:S01]  /*58f0*/  @!P1 ISETP.NE.AND P0, PT, R10, 0x1, PT ;  /* 0x000000010a00980c */ /* 0x002fe20003f05270 */
[----:B------:R-:W-:Y:S01]  /*5900*/  @!P1 IMAD.HI.U32 R3, R29, R11, RZ ;  /* 0x0000000b1d039227 */ /* 0x000fe200078e00ff */
[----:B------:R-:W-:Y:S01]  /*5910*/  R2UR UR42, R21 ;  /* 0x00000000152a72ca */ /* 0x000fe200000e0000 */
[----:B------:R-:W-:Y:S01]  /*5920*/  BSSY.RECONVERGENT B6, `(.L_x_88) ;  /* 0x0000031000067945 */ /* 0x000fe20003800200 */
[----:B------:R-:W-:Y:S01]  /*5930*/  R2UR UR41, R20 ;  /* 0x00000000142972ca */ /* 0x000fe200000e0000 */
[----:B------:R-:W-:Y:S01]  /*5940*/  @!P1 IMAD.HI.U32 R0, R31, R12, RZ ;  /* 0x0000000c1f009227 */ /* 0x000fe200078e00ff */
[----:B------:R-:W-:Y:S02]  /*5950*/  @!P1 SHF.R.U32.HI R2, RZ, R14, R3 ;  /* 0x0000000eff029219 */ /* 0x000fe40000011603 */
[----:B------:R-:W-:Y:S01]  /*5960*/  @!P1 ISETP.NE.AND P2, PT, R9, 0x1, PT ;  /* 0x000000010900980c */ /* 0x000fe20003f45270 */
[----:B------:R-:W-:Y:S01]  /*5970*/  VIADD R84, R84, 0x1 ;  /* 0x0000000154547836 */ /* 0x000fe20000000000 */
[----:B------:R-:W-:Y:S02]  /*5980*/  @!P1 SEL R2, R29, R2, !P0 ;  /* 0x000000021d029207 */ /* 0x000fe40004000000 */
[----:B------:R-:W-:Y:S02]  /*5990*/  @!P1 SHF.R.U32.HI R0, RZ, R13, R0 ;  /* 0x0000000dff009219 */ /* 0x000fe40000011600 */
[----:B------:R-:W-:Y:S01]  /*59a0*/  LOP3.LUT P0, RZ, R73, 0x1b0, RZ, 0xc0, !PT ;  /* 0x000001b049ff7812 */ /* 0x000fe2000780c0ff */
[----:B------:R-:W-:Y:S01]  /*59b0*/  USHF.L.U32 UR42, UR42, 0x7, URZ ;  /* 0x000000072a2a7899 */ /* 0x000fe200080006ff */
[----:B------:R-:W-:Y:S01]  /*59c0*/  @!P1 SEL R3, R31, R0, !P2 ;  /* 0x000000001f039207 */ /* 0x000fe20005000000 */
[----:B------:R-:W-:Y:S01]  /*59d0*/  USHF.L.U32 UR41, UR41, 0x7, URZ ;  /* 0x0000000729297899 */ /* 0x000fe200080006ff */
[----:B------:R-:W-:Y:S03]  /*59e0*/  @P4 SHF.R.U32.HI R74, RZ, 0x10, R17 ;  /* 0x00000010ff4a4819 */ /* 0x000fe60000011611 */
[----:B------:R-:W-:Y:S02]  /*59f0*/  @!P1 IMAD.IADD R0, R2, 0x1, -R3 ;  /* 0x0000000102009824 */ /* 0x000fe400078e0a03 */
[----:B------:R-:W-:Y:S02]  /*5a00*/  @!P1 IMAD.IADD R2, R3, 0x1, -R2 ;  /* 0x0000000103029824 */ /* 0x000fe400078e0a02 */
[----:B------:R-:W-:Y:S02]  /*5a10*/  @!P1 IMAD R31, R0, R9, R31 ;  /* 0x00000009001f9224 */ /* 0x000fe400078e021f */
[----:B------:R-:W-:Y:S01]  /*5a20*/  @!P1 IMAD R29, R2, R10, R29 ;  /* 0x0000000a021d9224 */ /* 0x000fe200078e021d */
[----:B------:R-:W-:Y:S06]  /*5a30*/  @!P0 BRA `(.L_x_89) ;  /* 0x00000000007c8947 */ /* 0x000fec0003800000 */
[----:B------:R-:W1:Y:S01]  /*5a40*/  LDCU.64 UR8, c[0x4][0x80] ;  /* 0x01001000ff0877ac */ /* 0x000e620008000a00 */
[----:B------:R-:W-:Y:S01]  /*5a50*/  MOV R2, 0x0 ;  /* 0x0000000000027802 */ /* 0x000fe20000000f00 */
[----:B------:R-:W-:Y:S02]  /*5a60*/  HFMA2 R12, -RZ, RZ, 0, 5.9604644775390625e-08 ;  /* 0x00000001ff0c7431 */ /* 0x000fe400000001ff */
[----:B------:R-:W-:Y:S01]  /*5a70*/  IMAD.MOV.U32 R8, RZ, RZ, 0x70 ;  /* 0x00000070ff087424 */ /* 0x000fe200078e00ff */
[----:B------:R2:W3:Y:S01]  /*5a80*/  LDC.64 R14, c[0x4][R2] ;  /* 0x01000000020e7b82 */ /* 0x0004e20000000a00 */
[----:B------:R-:W4:Y:S01]  /*5a90*/  LDCU.64 UR6, c[0x4][0x88] ;  /* 0x01001100ff0677ac */ /* 0x000f220008000a00 */
[----:B------:R-:W-:Y:S01]  /*5aa0*/  IMAD.MOV.U32 R13, RZ, RZ, RZ ;  /* 0x000000ffff0d7224 */ /* 0x000fe200078e00ff */
[----:B------:R-:W2:Y:S01]  /*5ab0*/  LDCU.64 UR4, c[0x4][0x8] ;  /* 0x01000100ff0477ac */ /* 0x000ea20008000a00 */
[----:B-1----:R-:W-:Y:S01]  /*5ac0*/  MOV R5, UR9 ;  /* 0x0000000900057c02 */ /* 0x002fe20008000f00 */
[----:B------:R-:W-:Y:S01]  /*5ad0*/  IMAD.U32 R4, RZ, RZ, UR8 ;  /* 0x00000008ff047e24 */ /* 0x000fe2000f8e00ff */
[----:B----4-:R-:W-:Y:S01]  /*5ae0*/  MOV R7, UR7 ;  /* 0x0000000700077c02 */ /* 0x010fe20008000f00 */
[----:B------:R-:W-:Y:S01]  /*5af0*/  IMAD.U32 R6, RZ, RZ, UR6 ;  /* 0x00000006ff067e24 */ /* 0x000fe2000f8e00ff */
[----:B--2---:R-:W-:Y:S01]  /*5b00*/  MOV R11, UR5 ;  /* 0x00000005000b7c02 */ /* 0x004fe20008000f00 */
[----:B------:R-:W-:Y:S02]  /*5b10*/  IMAD.U32 R10, RZ, RZ, UR4 ;  /* 0x00000004ff0a7e24 */ /* 0x000fe4000f8e00ff */
[----:B------:R-:W-:Y:S07]  /*5b20*/  LEPC R20, `(.L_x_90) ;  /* 0x000000001014794e */ /* 0x000fee0000000000 */
[----:B---3-5:R-:W-:Y:S05]  /*5b30*/  CALL.ABS.NOINC R14 ;  /* 0x000000000e007343 */ /* 0x028fea0003c00000 */
.L_x_90:
[----:B------:R-:W1:Y:S01]  /*5b40*/  LDCU.64 UR8, c[0x4][0x80] ;  /* 0x01001000ff0877ac */ /* 0x000e620008000a00 */
[----:B------:R-:W2:Y:S01]  /*5b50*/  LDC.64 R2, c[0x4][R2] ;  /* 0x0100000002027b82 */ /* 0x000ea20000000a00 */
[----:B------:R-:W-:Y:S02]  /*5b60*/  HFMA2 R12, -RZ, RZ, 0, 5.9604644775390625e-08 ;  /* 0x00000001ff0c7431 */ /* 0x000fe400000001ff */
[----:B------:R-:W-:Y:S02]  /*5b70*/  IMAD.MOV.U32 R8, RZ, RZ, 0x70 ;  /* 0x00000070ff087424 */ /* 0x000fe400078e00ff */
[----:B------:R-:W-:Y:S01]  /*5b80*/  IMAD.MOV.U32 R13, RZ, RZ, RZ ;  /* 0x000000ffff0d7224 */ /* 0x000fe200078e00ff */
[----:B------:R-:W3:Y:S01]  /*5b90*/  LDCU.64 UR6, c[0x4][0x88] ;  /* 0x01001100ff0677ac */ /* 0x000ee20008000a00 */
[----:B------:R-:W4:Y:S01]  /*5ba0*/  LDCU.64 UR4, c[0x4][0x8] ;  /* 0x01000100ff0477ac */ /* 0x000f220008000a00 */
[----:B-1----:R-:W-:Y:S02]  /*5bb0*/  MOV R4, UR8 ;  /* 0x0000000800047c02 */ /* 0x002fe40008000f00 */
[----:B------:R-:W-:Y:S02]  /*5bc0*/  MOV R5, UR9 ;  /* 0x0000000900057c02 */ /* 0x000fe40008000f00 */
[----:B---3--:R-:W-:Y:S01]  /*5bd0*/  MOV R7, UR7 ;  /* 0x0000000700077c02 */ /* 0x008fe20008000f00 */
[----:B------:R-:W-:Y:S01]  /*5be0*/  IMAD.U32 R6, RZ, RZ, UR6 ;  /* 0x00000006ff067e24 */ /* 0x000fe2000f8e00ff */
[----:B----4-:R-:W-:Y:S01]  /*5bf0*/  MOV R11, UR5 ;  /* 0x00000005000b7c02 */ /* 0x010fe20008000f00 */
[----:B------:R-:W-:Y:S02]  /*5c00*/  IMAD.U32 R10, RZ, RZ, UR4 ;  /* 0x00000004ff0a7e24 */ /* 0x000fe4000f8e00ff */
[----:B------:R-:W-:Y:S07]  /*5c10*/  LEPC R20, `(.L_x_89) ;  /* 0x000000001014794e */ /* 0x000fee0000000000 */
[----:B--2---:R-:W-:Y:S05]  /*5c20*/  CALL.ABS.NOINC R2 ;  /* 0x0000000002007343 */ /* 0x004fea0003c00000 */
.L_x_89:
[----:B------:R-:W-:Y:S05]  /*5c30*/  BSYNC.RECONVERGENT B6 ;  /* 0x0000000000067941 */ /* 0x000fea0003800200 */
.L_x_88:
[----:B------:R-:W-:Y:S01]  /*5c40*/  ISETP.NE.U32.AND P4, PT, R62, RZ, PT ;  /* 0x000000ff3e00720c */ /* 0x000fe20003f85070 */
[----:B------:R-:W-:Y:S01]  /*5c50*/  UISETP.NE.AND UP2, UPT, UR50, URZ, UPT ;  /* 0x000000ff3200728c */ /* 0x000fe2000bf45270 */
[----:B------:R-:W-:Y:S01]  /*5c60*/  ISETP.NE.U32.AND P2, PT, RZ, UR38, PT ;  /* 0x00000026ff007c0c */ /* 0x000fe2000bf45070 */
[----:B------:R-:W-:Y:S01]  /*5c70*/  UISETP.NE.U32.AND UP1, UPT, UR44, URZ, UPT ;  /* 0x000000ff2c00728c */ /* 0x000fe2000bf25070 */
[----:B------:R-:W-:Y:S01]  /*5c80*/  ISETP.NE.AND.EX P4, PT, R63, RZ, PT, P4 ;  /* 0x000000ff3f00720c */ /* 0x000fe20003f85340 */
[----:B------:R-:W-:Y:S01]  /*5c90*/  UPLOP3.LUT UP0, UPT, UPT, UPT, UPT, 0x40, 0x4 ;  /* 0x000000000004789c */ /* 0x000fe20003f0e870 */
[----:B------:R-:W-:Y:S01]  /*5ca0*/  ISETP.NE.AND.EX P2, PT, RZ, UR39, PT, P2 ;  /* 0x00000027ff007c0c */ /* 0x000fe2000bf45320 */
[----:B------:R-:W-:Y:S01]  /*5cb0*/  UISETP.NE.AND.EX UP1, UPT, UR45, URZ, UPT, UP1 ;  /* 0x000000ff2d00728c */ /* 0x000fe2000bf25310 */
[----:B------:R-:W-:Y:S04]  /*5cc0*/  PLOP3.LUT P1, PT, PT, PT, UP2, 0x80, 0x8 ;  /* 0x000000000008781c */ /* 0x000fe80003f2f028 */
[----:B------:R-:W-:Y:S06]  /*5cd0*/  @UP2 UPLOP3.LUT UP0, UPT, UPT, UPT, UP1, 0x80, 0x8 ;  /* 0x000000000008289c */ /* 0x000fec0003f0f010 */
[----:B------:R-:W-:Y:S01]  /*5ce0*/  PLOP3.LUT P0, PT, PT, PT, UP0, 0x80, 0x8 ;  /* 0x000000000008781c */ /* 0x000fe20003f0f008 */
[----:B------:R-:W-:Y:S01]  /*5cf0*/  @!UPT UIADD3 URZ, UPT, UPT, URZ, URZ, URZ ;  /* 0x000000fffffff290 */ /* 0x000fe2000fffe0ff */
[----:B------:R-:W-:Y:S11]  /*5d00*/  BRA.U !UP1, `(.L_x_91) ;  /* 0x0000000109387547 */ /* 0x000ff6000b800000 */
[----:B------:R-:W-:Y:S01]  /*5d10*/  UISETP.NE.U32.AND UP0, UPT, UR38, URZ, UPT ;  /* 0x000000ff2600728c */ /* 0x000fe2000bf05070 */
[----:B------:R-:W-:Y:S02]  /*5d20*/  HFMA2 R0, -RZ, RZ, 0, 5.9604644775390625e-08 ;  /* 0x00000001ff007431 */ /* 0x000fe400000001ff */
[----:B------:R-:W-:Y:S01]  /*5d30*/  IMAD.MOV.U32 R67, RZ, RZ, 0x1 ;  /* 0x00000001ff437424 */ /* 0x000fe200078e00ff */
[----:B------:R-:W-:Y:S06]  /*5d40*/  UISETP.NE.AND.EX UP0, UPT, UR39, URZ, UPT, UP0 ;  /* 0x000000ff2700728c */ /* 0x000fec000bf05300 */
[----:B------:R-:W-:Y:S05]  /*5d50*/  PLOP3.LUT P3, PT, PT, PT, UP0, 0x80, 0x8 ;  /* 0x000000000008781c */ /* 0x000fea0003f6f008 */
[----:B------:R-:W1:Y:S01]  /*5d60*/  @UP0 LDCU.64 UR6, c[0x0][0x888] ;  /* 0x00011100ff0607ac */ /* 0x000e620008000a00 */
[----:B------:R-:W-:Y:S07]  /*5d70*/  @UP0 UIMAD UR4, UR36, UR44, URZ ;  /* 0x0000002c240402a4 */ /* 0x000fee000f8e02ff */
[----:B------:R-:W-:Y:S01]  /*5d80*/  @!P3 PRMT R67, R0, 0x7610, R67 ;  /* 0x000076100043b816 */ /* 0x000fe20000000043 */
[----:B-1----:R-:W-:Y:S03]  /*5d90*/  @UP0 UIMAD.WIDE UR6, UR4, 0x4, UR6 ;  /* 0x00000004040608a5 */ /* 0x002fe6000f8e0206 */
[----:B------:R-:W1:Y:S03]  /*5da0*/  @!UP0 LDCU UR4, c[0x0][0x880] ;  /* 0x00011000ff0487ac */ /* 0x000e660008000800 */
[----:B------:R-:W-:Y:S01]  /*5db0*/  IMAD.U32 R2, RZ, RZ, UR6 ;  /* 0x00000006ff027e24 */ /* 0x000fe2000f8e00ff */
[----:B------:R-:W-:Y:S05]  /*5dc0*/  MOV R3, UR7 ;  /* 0x0000000700037c02 */ /* 0x000fea0008000f00 */
[----:B-----5:R2:W5:Y:S02]  /*5dd0*/  @P3 LDG.E R35, desc[UR46][R2.64] ;  /* 0x0000002e02233981 */ /* 0x020564000c1e1900 */
[----:B-12---:R-:W-:Y:S02]  /*5de0*/  @!P3 IMAD.U32 R35, RZ, RZ, UR4 ;  /* 0x00000004ff23be24 */ /* 0x006fe4000f8e00ff */
.L_x_91:
[----:B------:R-:W-:Y:S05]  /*5df0*/  @!P4 BRA `(.L_x_92) ;  /* 0x000000000020c947 */ /* 0x000fea0003800000 */
[----:B------:R-:W-:Y:S04]  /*5e00*/  ISETP.NE.U32.AND P3, PT, R60, RZ, PT ;  /* 0x000000ff3c00720c */ /* 0x000fe80003f65070 */
[----:B------:R-:W-:Y:S11]  /*5e10*/  ISETP.NE.AND.EX P3, PT, R61, RZ, PT, P3 ;  /* 0x000000ff3d00720c */ /* 0x000ff60003f65330 */
[----:B------:R-:W-:Y:S02]  /*5e20*/  @!UPT UIADD3 URZ, UPT, UPT, URZ, URZ, URZ ;  /* 0x000000fffffff290 */ /* 0x000fe4000fffe0ff */
[----:B------:R-:W1:Y:S01]  /*5e30*/  @P3 LDC.64 R2, c[0x0][0x8a8] ;  /* 0x00022a00ff023b82 */ /* 0x000e620000000a00 */
[----:B------:R-:W-:Y:S04]  /*5e40*/  @P3 IMAD R0, R62, UR36, RZ ;  /* 0x000000243e003c24 */ /* 0x000fe8000f8e02ff */
[----:B-1----:R-:W-:Y:S05]  /*5e50*/  @P3 IMAD.WIDE R2, R0, 0x4, R2 ;  /* 0x0000000400023825 */ /* 0x002fea00078e0202 */
[----:B-----5:R1:W5:Y:S02]  /*5e60*/  @P3 LDG.E R32, desc[UR46][R2.64] ;  /* 0x0000002e02203981 */ /* 0x020364000c1e1900 */
[----:B-1----:R-:W2:Y:S02]  /*5e70*/  @!P3 LDC R32, c[0x0][0x8a0] ;  /* 0x00022800ff20bb82 */ /* 0x002ea40000000800 */
.L_x_92:
[----:B-----5:R-:W-:Y:S01]  /*5e80*/  FSETP.NEU.AND P3, PT, R35, RZ, PT ;  /* 0x000000ff2300720b */ /* 0x020fe20003f6d000 */
[----:B------:R-:W-:Y:S01]  /*5e90*/  BSSY B1, `(.L_x_93) ;  /* 0x0000038000017945 */ /* 0x000fe20003800000 */
[----:B------:R-:W-:Y:S01]  /*5ea0*/  SEL R3, RZ, 0xffffffff, P2 ;  /* 0xffffffffff037807 */ /* 0x000fe20001000000 */
[----:B------:R-:W-:Y:S01]  /*5eb0*/  IMAD.MOV.U32 R43, RZ, RZ, 0x1 ;  /* 0x00000001ff2b7424 */ /* 0x000fe200078e00ff */
[----:B------:R-:W-:Y:S01]  /*5ec0*/  @P1 LOP3.LUT P2, RZ, R67, 0xff, RZ, 0xc0, !PT ;  /* 0x000000ff43ff1812 */ /* 0x000fe2000784c0ff */
[----:B------:R-:W-:Y:S01]  /*5ed0*/  IMAD R34, R30, 0x80, R33 ;  /* 0x000000801e227824 */ /* 0x000fe200078e0221 */
[----:B------:R-:W-:Y:S01]  /*5ee0*/  @P1 SEL R2, RZ, 0xffffffff, P3 ;  /* 0xffffffffff021807 */ /* 0x000fe20001800000 */
[----:B------:R-:W-:Y:S01]  /*5ef0*/  IMAD R85, R80, -0x10, R78 ;  /* 0xfffffff050557824 */ /* 0x000fe200078e024e */
[----:B------:R-:W-:Y:S01]  /*5f00*/  LEA R87, R30, UR48, 0x3 ;  /* 0x000000301e577c11 */ /* 0x000fe2000f8e18ff */
[----:B------:R-:W-:Y:S01]  /*5f10*/  IMAD.MOV.U32 R88, RZ, RZ, RZ ;  /* 0x000000ffff587224 */ /* 0x000fe200078e00ff */
[----:B------:R-:W-:Y:S02]  /*5f20*/  @P0 SEL R2, R3, R2, !P2 ;  /* 0x0000000203020207 */ /* 0x000fe40005000000 */
[----:B------:R-:W-:Y:S02]  /*5f30*/  CS2R R46, SRZ ;  /* 0x00000000002e7805 */ /* 0x000fe4000001ff00 */
[----:B------:R-:W-:Y:S02]  /*5f40*/  SHF.L.U32 R0, R76, 0x1f, RZ ;  /* 0x0000001f4c007819 */ /* 0x000fe400000006ff */
[----:B------:R-:W-:Y:S02]  /*5f50*/  CS2R R44, SRZ ;  /* 0x00000000002c7805 */ /* 0x000fe4000001ff00 */
[----:B------:R-:W-:Y:S02]  /*5f60*/  @P1 LOP3.LUT R2, R2, 0x1, RZ, 0xc0, !PT ;  /* 0x0000000102021812 */ /* 0x000fe400078ec0ff */
[----:B------:R-:W-:Y:S02]  /*5f70*/  CS2R R50, SRZ ;  /* 0x0000000000327805 */ /* 0x000fe4000001ff00 */
[----:B------:R-:W-:Y:S02]  /*5f80*/  PLOP3.LUT P2, PT, PT, PT, UP1, 0x80, 0x8 ;  /* 0x000000000008781c */ /* 0x000fe40003f4f018 */
[----:B------:R-:W-:Y:S02]  /*5f90*/  CS2R R48, SRZ ;  /* 0x0000000000307805 */ /* 0x000fe4000001ff00 */
[----:B------:R-:W-:Y:S02]  /*5fa0*/  ISETP.NE.U32.OR P5, PT, R2, 0x1, !P1 ;  /* 0x000000010200780c */ /* 0x000fe40004fa5470 */
[----:B------:R-:W-:Y:S02]  /*5fb0*/  CS2R R54, SRZ ;  /* 0x0000000000367805 */ /* 0x000fe4000001ff00 */
[----:B------:R-:W-:Y:S02]  /*5fc0*/  LOP3.LUT P4, R83, R67, 0xff, RZ, 0xc0, !PT ;  /* 0x000000ff43537812 */ /* 0x000fe4000788c0ff */
[----:B------:R-:W-:Y:S02]  /*5fd0*/  CS2R R52, SRZ ;  /* 0x0000000000347805 */ /* 0x000fe4000001ff00 */
[----:B------:R-:W-:Y:S02]  /*5fe0*/  SEL R2, RZ, 0xffffffff, P3 ;  /* 0xffffffffff027807 */ /* 0x000fe40001800000 */
[----:B------:R-:W-:Y:S02]  /*5ff0*/  CS2R R58, SRZ ;  /* 0x00000000003a7805 */ /* 0x000fe4000001ff00 */
[----:B------:R-:W-:Y:S02]  /*6000*/  P2R R86, PR, RZ, 0x20 ;  /* 0x00000020ff567803 */ /* 0x000fe40000000000 */
[----:B------:R-:W-:Y:S02]  /*6010*/  CS2R R56, SRZ ;  /* 0x0000000000387805 */ /* 0x000fe4000001ff00 */
[----:B------:R-:W-:Y:S02]  /*6020*/  @P2 SEL R2, R3, R2, !P4 ;  /* 0x0000000203022207 */ /* 0x000fe40006000000 */
[----:B------:R-:W-:Y:S02]  /*6030*/  @P5 SHF.L.U32 R4, RZ, 0x1f, RZ ;  /* 0x0000001fff045819 */ /* 0x000fe400000006ff */
[----:B------:R-:W-:Y:S02]  /*6040*/  LOP3.LUT R2, R2, 0x1, RZ, 0xc0, !PT ;  /* 0x0000000102027812 */ /* 0x000fe400078ec0ff */
[----:B------:R-:W1:Y:S02]  /*6050*/  @P5 SYNCS.PHASECHK.TRANS64.TRYWAIT P1, [UR48+0x30], R4 ;  /* 0x00003004ff0055a7 */ /* 0x000e640008021130 */
[----:B------:R-:W-:Y:S04]  /*6060*/  ISETP.NE.U32.AND P2, PT, R2, 0x1, PT ;  /* 0x000000010200780c */ /* 0x000fe80003f45070 */
[----:B------:R-:W-:Y:S01]  /*6070*/  P2R R89, PR, RZ, 0x4 ;  /* 0x00000004ff597803 */ /* 0x000fe20000000000 */
[----:B------:R3:W4:Y:S01]  /*6080*/  SYNCS.PHASECHK.TRANS64.TRYWAIT P0, [R87+URZ+0xa0], R0 ;  /* 0x0000a000570075a7 */ /* 0x00072200080011ff */
[----:B-1----:R-:W-:Y:S01]  /*6090*/  @P5 SEL R43, RZ, 0x1, !P1 ;  /* 0x00000001ff2b5807 */ /* 0x002fe20004800000 */
[----:B---3--:R-:W-:Y:S06]  /*60a0*/  @!P5 BRA `(.L_x_94) ;  /* 0x000000000058d947 */ /* 0x008fec0003800000 */
[----:B------:R-:W-:Y:S01]  /*60b0*/  IMAD.MOV.U32 R47, RZ, RZ, RZ ;  /* 0x000000ffff2f7224 */ /* 0x000fe200078e00ff */
[----:B------:R-:W-:Y:S01]  /*60c0*/  ISETP.NE.AND P1, PT, R43, RZ, PT ;  /* 0x000000ff2b00720c */ /* 0x000fe20003f25270 */
[----:B------:R-:W-:Y:S01]  /*60d0*/  BSSY B0, `(.L_x_95) ;  /* 0x000000c000007945 */ /* 0x000fe20003800000 */
[----:B------:R-:W-:Y:S02]  /*60e0*/  CS2R R58, SRZ ;  /* 0x00000000003a7805 */ /* 0x000fe4000001ff00 */
[----:B------:R-:W-:Y:S02]  /*60f0*/  CS2R R56, SRZ ;  /* 0x0000000000387805 */ /* 0x000fe4000001ff00 */
[----:B------:R-:W-:Y:S02]  /*6100*/  CS2R R54, SRZ ;  /* 0x0000000000367805 */ /* 0x000fe4000001ff00 */
[----:B------:R-:W-:Y:S02]  /*6110*/  CS2R R52, SRZ ;  /* 0x0000000000347805 */ /* 0x000fe4000001ff00 */
[----:B------:R-:W-:Y:S02]  /*6120*/  CS2R R50, SRZ ;  /* 0x0000000000327805 */ /* 0x000fe4000001ff00 */
[----:B------:R-:W-:Y:S02]  /*6130*/  CS2R R48, SRZ ;  /* 0x0000000000307805 */ /* 0x000fe4000001ff00 */
[----:B------:R-:W-:Y:S01]  /*6140*/  CS2R R44, SRZ ;  /* 0x00000000002c7805 */ /* 0x000fe2000001ff00 */
[----:B------:R-:W-:Y:S06]  /*6150*/  @P1 BRA `(.L_x_96) ;  /* 0x00000000000c1947 */ /* 0x000fec0003800000 */
[----:B------:R-:W-:Y:S04]  /*6160*/  SHF.L.U32 R3, RZ, 0x1f, RZ ;  /* 0x0000001fff037819 */ /* 0x000fe800000006ff */
[----:B------:R-:W1:Y:S02]  /*6170*/  SYNCS.PHASECHK.TRANS64.TRYWAIT P1, [UR48+0x30], R3 ;  /* 0x00003003ff0075a7 */ /* 0x000e640008021130 */
[----:B-1----:R-:W-:Y:S05]  /*6180*/  @!P1 BRA `(.L_x_97) ;  /* 0x0000005800589947 */ /* 0x002fea0003800000 */
.L_x_96:
[----:B------:R-:W-:Y:S05]  /*6190*/  BSYNC B0 ;  /* 0x0000000000007941 */ /* 0x000fea0003800000 */
.L_x_95:
[----:B------:R-:W-:Y:S01]  /*61a0*/  ISETP.NE.AND P1, PT, R89, RZ, PT ;  /* 0x000000ff5900720c */ /* 0x000fe20003f25270 */
[----:B------:R-:W-:Y:S11]  /*61b0*/  HFMA2 R88, -RZ, RZ, 0, 5.9604644775390625e-08 ;  /* 0x00000001ff587431 */ /* 0x000ff600000001ff */
[----:B------:R-:W-:Y:S01]  /*61c0*/  @!UPT UIADD3 URZ, UPT, UPT, URZ, URZ, URZ ;  /* 0x000000fffffff290 */ /* 0x000fe2000fffe0ff */
[----:B------:R3:W1:Y:S04]  /*61d0*/  @P1 LDS.128 R56, [R79] ;  /* 0x000000004f381984 */ /* 0x0006680000000c00 */
[----:B------:R3:W1:Y:S04]  /*61e0*/  @P1 LDS.128 R52, [R78+0x10] ;  /* 0x000010004e341984 */ /* 0x0006680000000c00 */
[----:B------:R3:W1:Y:S04]  /*61f0*/  @P1 LDS.128 R48, [R77+0x20] ;  /* 0x000020004d301984 */ /* 0x0006680000000c00 */
[----:B------:R3:W1:Y:S02]  /*6200*/  @P1 LDS.128 R44, [R85+0x30] ;  /* 0x00003000552c1984 */ /* 0x0006640000000c00 */
.L_x_94:
[----:B------:R-:W-:Y:S05]  /*6210*/  BSYNC B1 ;  /* 0x0000000000017941 */ /* 0x000fea0003800000 */
.L_x_93:
[----:B-1----:R-:W-:Y:S04]  /*6220*/  SHF.R.U32.HI R3, RZ, 0x15, R34 ;  /* 0x00000015ff037819 */ /* 0x002fe80000011622 */
[----:B------:R-:W-:Y:S01]  /*6230*/  LOP3.LUT P1, RZ, R3, 0x3, R72, 0x48, !PT ;  /* 0x0000000303ff7812 */ /* 0x000fe20007824848 */
[----:B------:R-:W-:Y:S01]  /*6240*/  @!UPT UIADD3 URZ, UPT, UPT, URZ, URZ, URZ ;  /* 0x000000fffffff290 */ /* 0x000fe2000fffe0ff */
[----:B----4-:R-:W-:Y:S11]  /*6250*/  @P0 BRA `(.L_x_98) ;  /* 0x0000000000080947 */ /* 0x010ff60003800000 */
[----:B------:R-:W1:Y:S02]  /*6260*/  SYNCS.PHASECHK.TRANS64.TRYWAIT P0, [R87+URZ+0xa0], R0 ;  /* 0x0000a000570075a7 */ /* 0x000e6400080011ff */
[----:B-1----:R-:W-:Y:S05]  /*6270*/  @!P0 BRA `(.L_x_99) ;  /* 0x0000005800348947 */ /* 0x002fea0003800000 */
.L_x_98:
[----:B------:R-:W-:Y:S05]  /*6280*/  @!P1 BRA `(.L_x_100) ;  /* 0x0000000000409947 */ /* 0x000fea0003800000 */
[----:B------:R-:W4:Y:S01]  /*6290*/  LDCU.64 UR8, c[0x4][0x70] ;  /* 0x01000e00ff0877ac */ /* 0x000f220008000a00 */
[----:B------:R-:W-:Y:S01]  /*62a0*/  MOV R3, 0x0 ;  /* 0x0000000000037802 */ /* 0x000fe20000000f00 */
[----:B------:R-:W-:Y:S02]  /*62b0*/  HFMA2 R12, -RZ, RZ, 0, 5.9604644775390625e-08 ;  /* 0x00000001ff0c7431 */ /* 0x000fe400000001ff */
[----:B------:R-:W-:Y:S02]  /*62c0*/  IMAD.MOV.U32 R8, RZ, RZ, 0x192 ;  /* 0x00000192ff087424 */ /* 0x000fe400078e00ff */
[----:B------:R-:W-:Y:S01]  /*62d0*/  IMAD.MOV.U32 R13, RZ, RZ, RZ ;  /* 0x000000ffff0d7224 */ /* 0x000fe200078e00ff */
[----:B------:R-:W5:Y:S01]  /*62e0*/  LDCU.64 UR6, c[0x4][0x78] ;  /* 0x01000f00ff0677ac */ /* 0x000f620008000a00 */
[----:B------:R-:W1:Y:S01]  /*62f0*/  LDC.64 R2, c[0x4][R3] ;  /* 0x0100000003027b82 */ /* 0x000e620000000a00 */
[----:B------:R-:W2:Y:S01]  /*6300*/  LDCU.64 UR4, c[0x4][0x10] ;  /* 0x01000200ff0477ac */ /* 0x000ea20008000a00 */
[----:B----4-:R-:W-:Y:S01]  /*6310*/  MOV R5, UR9 ;  /* 0x0000000900057c02 */ /* 0x010fe20008000f00 */
[----:B------:R-:W-:Y:S01]  /*6320*/  IMAD.U32 R4, RZ, RZ, UR8 ;  /* 0x00000008ff047e24 */ /* 0x000fe2000f8e00ff */
[----:B-----5:R-:W-:Y:S01]  /*6330*/  MOV R7, UR7 ;  /* 0x0000000700077c02 */ /* 0x020fe20008000f00 */
[----:B------:R-:W-:Y:S01]  /*6340*/  IMAD.U32 R6, RZ, RZ, UR6 ;  /* 0x00000006ff067e24 */ /* 0x000fe2000f8e00ff */
[----:B--2---:R-:W-:Y:S01]  /*6350*/  MOV R11, UR5 ;  /* 0x00000005000b7c02 */ /* 0x004fe20008000f00 */
[----:B------:R-:W-:Y:S02]  /*6360*/  IMAD.U32 R10, RZ, RZ, UR4 ;  /* 0x00000004ff0a7e24 */ /* 0x000fe4000f8e00ff */
[----:B------:R-:W-:Y:S07]  /*6370*/  LEPC R20, `(.L_x_100) ;  /* 0x000000001014794e */ /* 0x000fee0000000000 */
[----:B-1-3--:R-:W-:Y:S05]  /*6380*/  CALL.ABS.NOINC R2 ;  /* 0x0000000002007343 */ /* 0x00afea0003c00000 */
.L_x_100:
[----:B------:R-:W-:Y:S01]  /*6390*/  LOP3.LUT R20, R56, 0xffffe000, RZ, 0xc0, !PT ;  /* 0xffffe00038147812 */ /* 0x000fe200078ec0ff */
[----:B------:R-:W-:Y:S05]  /*63a0*/  WARPSYNC.ALL ;  /* 0x0000000000007948 */ /* 0x000fea0003800000 */
[----:B------:R-:W-:Y:S01]  /*63b0*/  R2UR UR4, R34 ;  /* 0x00000000220472ca */ /* 0x000fe200000e0000 */
[----:B------:R-:W-:Y:S01]  /*63c0*/  BSSY.RECONVERGENT B0, `(.L_x_101) ;  /* 0x0000058000007945 */ /* 0x000fe20003800200 */
[----:B------:R-:W-:Y:S02]  /*63d0*/  LOP3.LUT R21, R57, 0xffffe000, RZ, 0xc0, !PT ;  /* 0xffffe00039157812 */ /* 0x000fe400078ec0ff */
[----:B------:R-:W-:Y:S02]  /*63e0*/  LOP3.LUT R40, R58, 0xffffe000, RZ, 0xc0, !PT ;  /* 0xffffe0003a287812 */ /* 0x000fe400078ec0ff */
[----:B------:R-:W-:Y:S02]  /*63f0*/  LOP3.LUT R41, R52, 0xffffe000, RZ, 0xc0, !PT ;  /* 0xffffe00034297812 */ /* 0x000fe400078ec0ff */
[----:B------:R-:W-:Y:S05]  /*6400*/  ISETP.NE.AND P0, PT, R81, RZ, PT ;  /* 0x000000ff5100720c */ /* 0x000fea0003f05270 */
[----:B------:R-:W1:Y:S02]  /*6410*/  LDTM.x16 R4, tmem[UR4] ;  /* 0x00000004000479ee */ /* 0x000e640008240000 */
[C---:B-12---:R-:W-:Y:S01]  /*6420*/  FMUL R0, R32.reuse, R4 ;  /* 0x0000000420007220 */ /* 0x046fe20000400000 */
[C---:B------:R-:W-:Y:S01]  /*6430*/  FMUL R2, R32.reuse, R5 ;  /* 0x0000000520027220 */ /* 0x040fe20000400000 */
[C---:B------:R-:W-:Y:S01]  /*6440*/  FMUL R3, R32.reuse, R6 ;  /* 0x0000000620037220 */ /* 0x040fe20000400000 */
[----:B------:R-:W-:Y:S01]  /*6450*/  FMUL R7, R32, R7 ;  /* 0x0000000720077220 */ /* 0x000fe20000400000 */
[----:B------:R-:W-:Y:S01]  /*6460*/  FFMA R36, R35, R20, R0 ;  /* 0x0000001423247223 */ /* 0x000fe20000000000 */
[----:B------:R-:W-:Y:S01]  /*6470*/  LOP3.LUT R20, R59, 0xffffe000, RZ, 0xc0, !PT ;  /* 0xffffe0003b147812 */ /* 0x000fe200078ec0ff */
[C---:B------:R-:W-:Y:S01]  /*6480*/  FFMA R37, R35.reuse, R21, R2 ;  /* 0x0000001523257223 */ /* 0x040fe20000000002 */
[----:B------:R-:W-:Y:S01]  /*6490*/  LOP3.LUT R21, R54, 0xffffe000, RZ, 0xc0, !PT ;  /* 0xffffe00036157812 */ /* 0x000fe200078ec0ff */
[----:B------:R-:W-:Y:S01]  /*64a0*/  FFMA R38, R35, R40, R3 ;  /* 0x0000002823267223 */ /* 0x000fe20000000003 */
[----:B------:R-:W-:Y:S01]  /*64b0*/  LOP3.LUT R40, R53, 0xffffe000, RZ, 0xc0, !PT ;  /* 0xffffe00035287812 */ /* 0x000fe200078ec0ff */
[----:B------:R-:W-:Y:S01]  /*64c0*/  FFMA R39, R35, R20, R7 ;  /* 0x0000001423277223 */ /* 0x000fe20000000007 */
[----:B------:R-:W-:Y:S01]  /*64d0*/  LOP3.LUT R20, R55, 0xffffe000, RZ, 0xc0, !PT ;  /* 0xffffe00037147812 */ /* 0x000fe200078ec0ff */
[C---:B------:R-:W-:Y:S01]  /*64e0*/  FMUL R4, R32.reuse, R8 ;  /* 0x0000000820047220 */ /* 0x040fe20000400000 */
[----:B------:R-:W-:Y:S01]  /*64f0*/  F2FP.TF32.F32.PACK_B R36, R36 ;  /* 0x00000024ff24723e */ /* 0x000fe200024050ff */
[C---:B------:R-:W-:Y:S01]  /*6500*/  FMUL R5, R32.reuse, R9 ;  /* 0x0000000920057220 */ /* 0x040fe20000400000 */
[----:B------:R-:W-:Y:S01]  /*6510*/  F2FP.TF32.F32.PACK_B R37, R37 ;  /* 0x00000025ff25723e */ /* 0x000fe200024050ff */
[C---:B------:R-:W-:Y:S01]  /*6520*/  FMUL R6, R32.reuse, R10 ;  /* 0x0000000a20067220 */ /* 0x040fe20000400000 */
[----:B------:R-:W-:Y:S01]  /*6530*/  FMUL R11, R32, R11 ;  /* 0x0000000b200b7220 */ /* 0x000fe20000400000 */
[----:B------:R-:W-:Y:S01]  /*6540*/  F2FP.TF32.F32.PACK_B R38, R38 ;  /* 0x00000026ff26723e */ /* 0x000fe200024050ff */
[C---:B------:R-:W-:Y:S01]  /*6550*/  FFMA R4, R35.reuse, R41, R4 ;  /* 0x0000002923047223 */ /* 0x040fe20000000004 */
[----:B------:R-:W-:Y:S01]  /*6560*/  F2FP.TF32.F32.PACK_B R39, R39 ;  /* 0x00000027ff27723e */ /* 0x000fe200024050ff */
[C---:B------:R-:W-:Y:S01]  /*6570*/  FFMA R5, R35.reuse, R40, R5 ;  /* 0x0000002823057223 */ /* 0x040fe20000000005 */
[C---:B------:R-:W-:Y:S01]  /*6580*/  FFMA R6, R35.reuse, R21, R6 ;  /* 0x0000001523067223 */ /* 0x040fe20000000006 */
[----:B------:R-:W-:Y:S01]  /*6590*/  FFMA R7, R35, R20, R11 ;  /* 0x0000001423077223 */ /* 0x000fe2000000000b */
[----:B------:R-:W-:Y:S01]  /*65a0*/  LOP3.LUT R41, R48, 0xffffe000, RZ, 0xc0, !PT ;  /* 0xffffe00030297812 */ /* 0x000fe200078ec0ff */
[----:B------:R1:W-:Y:S01]  /*65b0*/  STS.128 [R79], R36 ;  /* 0x000000244f007388 */ /* 0x0003e20000000c00 */
[----:B------:R-:W-:Y:S01]  /*65c0*/  LOP3.LUT R40, R49, 0xffffe000, RZ, 0xc0, !PT ;  /* 0xffffe00031287812 */ /* 0x000fe200078ec0ff */
[C---:B------:R-:W-:Y:S01]  /*65d0*/  FMUL R8, R32.reuse, R12 ;  /* 0x0000000c20087220 */ /* 0x040fe20000400000 */
[----:B------:R-:W-:Y:S01]  /*65e0*/  FMUL R9, R32, R13 ;  /* 0x0000000d20097220 */ /* 0x000fe20000400000 */
[----:B------:R-:W-:Y:S01]  /*65f0*/  LOP3.LUT R21, R50, 0xffffe000, RZ, 0xc0, !PT ;  /* 0xffffe00032157812 */ /* 0x000fe200078ec0ff */
[C---:B------:R-:W-:Y:S01]  /*6600*/  FMUL R10, R32.reuse, R14 ;  /* 0x0000000e200a7220 */ /* 0x040fe20000400000 */
[----:B------:R-:W-:Y:S01]  /*6610*/  LOP3.LUT R20, R51, 0xffffe000, RZ, 0xc0, !PT ;  /* 0xffffe00033147812 */ /* 0x000fe200078ec0ff */
[----:B------:R-:W-:Y:S01]  /*6620*/  FMUL R15, R32, R15 ;  /* 0x0000000f200f7220 */ /* 0x000fe20000400000 */
[----:B------:R-:W-:Y:S01]  /*6630*/  F2FP.TF32.F32.PACK_B R4, R4 ;  /* 0x00000004ff04723e */ /* 0x000fe200024050ff */
[C---:B------:R-:W-:Y:S01]  /*6640*/  FFMA R8, R35.reuse, R41, R8 ;  /* 0x0000002923087223 */ /* 0x040fe20000000008 */
[----:B------:R-:W-:Y:S01]  /*6650*/  F2FP.TF32.F32.PACK_B R5, R5 ;  /* 0x00000005ff05723e */ /* 0x000fe200024050ff */
[C---:B------:R-:W-:Y:S01]  /*6660*/  FFMA R9, R35.reuse, R40, R9 ;  /* 0x0000002823097223 */ /* 0x040fe20000000009 */
[----:B------:R-:W-:Y:S01]  /*6670*/  F2FP.TF32.F32.PACK_B R6, R6 ;  /* 0x00000006ff06723e */ /* 0x000fe200024050ff */
[C---:B------:R-:W-:Y:S01]  /*6680*/  FFMA R10, R35.reuse, R21, R10 ;  /* 0x00000015230a7223 */ /* 0x040fe2000000000a */
[----:B------:R-:W-:Y:S01]  /*6690*/  F2FP.TF32.F32.PACK_B R7, R7 ;  /* 0x00000007ff07723e */ /* 0x000fe200024050ff */
[----:B------:R-:W-:Y:S01]  /*66a0*/  FFMA R11, R35, R20, R15 ;  /* 0x00000014230b7223 */ /* 0x000fe2000000000f */
[----:B------:R-:W-:Y:S01]  /*66b0*/  LOP3.LUT R41, R44, 0xffffe000, RZ, 0xc0, !PT ;  /* 0xffffe0002c297812 */ /* 0x000fe200078ec0ff */
[C---:B------:R-:W-:Y:S01]  /*66c0*/  FMUL R12, R32.reuse, R16 ;  /* 0x00000010200c7220 */ /* 0x040fe20000400000 */
[----:B------:R-:W-:Y:S01]  /*66d0*/  LOP3.LUT R40, R45, 0xffffe000, RZ, 0xc0, !PT ;  /* 0xffffe0002d287812 */ /* 0x000fe200078ec0ff */
[----:B------:R1:W-:Y:S01]  /*66e0*/  STS.128 [R78+0x10], R4 ;  /* 0x000010044e007388 */ /* 0x0003e20000000c00 */
        /* <DEDUP_REMOVED lines=13> */
[----:B------:R-:W-:Y:S02]  /*67c0*/  F2FP.TF32.F32.PACK_B R12, R12 ;  /* 0x0000000cff0c723e */ /* 0x000fe400024050ff */
[----:B------:R-:W-:Y:S01]  /*67d0*/  F2FP.TF32.F32.PACK_B R13, R13 ;  /* 0x0000000dff0d723e */ /* 0x000fe200024050ff */
[----:B------:R1:W-:Y:S01]  /*67e0*/  STS.128 [R77+0x20], R8 ;  /* 0x000020084d007388 */ /* 0x0003e20000000c00 */
[----:B------:R-:W-:Y:S02]  /*67f0*/  F2FP.TF32.F32.PACK_B R14, R14 ;  /* 0x0000000eff0e723e */ /* 0x000fe400024050ff */
[----:B------:R-:W-:Y:S05]  /*6800*/  F2FP.TF32.F32.PACK_B R15, R15 ;  /* 0x0000000fff0f723e */ /* 0x000fea00024050ff */
[----:B------:R1:W-:Y:S01]  /*6810*/  STS.128 [R85+0x30], R12 ;  /* 0x0000300c55007388 */ /* 0x0003e20000000c00 */
[----:B------:R-:W-:Y:S01]  /*6820*/  @!PT LDS RZ, [RZ] ;  /* 0x00000000fffff984 */ /* 0x000fe20000000800 */
[----:B------:R-:W-:Y:S01]  /*6830*/  @!PT LDS RZ, [RZ] ;  /* 0x00000000fffff984 */ /* 0x000fe20000000800 */
[----:B------:R-:W-:Y:S01]  /*6840*/  @!PT LDS RZ, [RZ] ;  /* 0x00000000fffff984 */ /* 0x000fe20000000800 */
[----:B------:R-:W-:Y:S01]  /*6850*/  @!PT LDS RZ, [RZ] ;  /* 0x00000000fffff984 */ /* 0x000fe20000000800 */
[----:B------:R2:W-:Y:S07]  /*6860*/  MEMBAR.ALL.CTA ;  /* 0x0000000000007992 */ /* 0x0005ee0000008000 */
[----:B--2---:R-:W2:Y:S02]  /*6870*/  FENCE.VIEW.ASYNC.S ;  /* 0x00000000000073c6 */ /* 0x004ea40000000000 */
[----:B--2---:R-:W-:Y:S06]  /*6880*/  BAR.SYNC.DEFER_BLOCKING 0x1, 0x80 ;  /* 0x0042000000007b1d */ /* 0x004fec0000010000 */
[----:B------:R-:W-:Y:S05]  /*6890*/  @P0 BRA `(.L_x_102) ;  /* 0x0000000000280947 */ /* 0x000fea0003800000 */
[----:B------:R-:W-:Y:S02]  /*68a0*/  UIADD3 UR4, UPT, UPT, UR48, 0x200, URZ ;  /* 0x0000020030047890 */ /* 0x000fe4000fffe0ff */
[----:B------:R-:W-:Y:S01]  /*68b0*/  UIADD3 UR6, UP0, UPT, UR52, 0x680, URZ ;  /* 0x0000068034067890 */ /* 0x000fe2000ff1e0ff */
[----:B------:R-:W-:Y:S03]  /*68c0*/  UMOV UR43, UR36 ;  /* 0x00000024002b7c82 */ /* 0x000fe60008000000 */
[----:B------:R-:W-:Y:S01]  /*68d0*/  MOV R73, UR4 ;  /* 0x0000000400497c02 */ /* 0x000fe20008000f00 */
[----:B------:R-:W-:Y:S03]  /*68e0*/  UIADD3.X UR7, UPT, UPT, URZ, UR53, URZ, UP0, !UPT ;  /* 0x00000035ff077290 */ /* 0x000fe600087fe4ff */
[----:B------:R-:W-:Y:S11]  /*68f0*/  R2UR UR40, R73 ;  /* 0x00000000492872ca */ /* 0x000ff600000e0000 */
[----:B------:R-:W-:Y:S02]  /*6900*/  @!UPT UIADD3 URZ, UPT, UPT, URZ, URZ, URZ ;  /* 0x000000fffffff290 */ /* 0x000fe4000fffe0ff */
[----:B------:R2:W-:Y:S01]  /*6910*/  UTMASTG.3D [UR40], [UR6] ;  /* 0x00000028060073b5 */ /* 0x0005e20008010000 */
[----:B------:R0:W-:Y:S01]  /*6920*/  UTMACMDFLUSH ;  /* 0x00000000000079b7 */ /* 0x0001e20000000000 */
[----:B--2---:R-:W-:Y:S04]  /*6930*/  DEPBAR.LE SB0, 0x1 ;  /* 0x000080400000791a */ /* 0x004fe80000000000 */
.L_x_102:
[----:B------:R-:W-:Y:S05]  /*6940*/  BSYNC.RECONVERGENT B0 ;  /* 0x0000000000007941 */ /* 0x000fea0003800200 */
.L_x_101:
[----:B------:R-:W-:Y:S01]  /*6950*/  BAR.SYNC.DEFER_BLOCKING 0x1, 0x80 ;  /* 0x0042000000007b1d */ /* 0x000fe20000010000 */
[----:B------:R-:W-:Y:S01]  /*6960*/  ISETP.NE.AND P1, PT, R86, RZ, PT ;  /* 0x000000ff5600720c */ /* 0x000fe20003f25270 */
[----:B------:R-:W-:Y:S01]  /*6970*/  UISETP.NE.AND UP0, UPT, UR49, URZ, UPT ;  /* 0x000000ff3100728c */ /* 0x000fe2000bf05270 */
[----:B------:R-:W-:Y:S11]  /*6980*/  LEA R3, R88, UR48, 0x3 ;  /* 0x0000003058037c11 */ /* 0x000ff6000f8e18ff */
[----:B------:R-:W-:Y:S01]  /*6990*/  @P1 SHF.L.U32 R2, RZ, 0x1f, RZ ;  /* 0x0000001fff021819 */ /* 0x000fe200000006ff */
[----:B------:R-:W-:Y:S06]  /*69a0*/  BRA.U !UP0, `(.L_x_103) ;  /* 0x0000000108247547 */ /* 0x000fec000b800000 */
[----:B-1----:R-:W-:Y:S01]  /*69b0*/  IMAD.U32 R5, RZ, RZ, UR51 ;  /* 0x00000033ff057e24 */ /* 0x002fe2000f8e00ff */
[----:B------:R-:W-:Y:S01]  /*69c0*/  MOV R0, UR37 ;  /* 0x0000002500007c02 */ /* 0x000fe20008000f00 */
[----:B------:R-:W-:Y:S03]  /*69d0*/  UIADD3 UR51, UPT, UPT, UR51, 0x1, URZ ;  /* 0x0000000133337890 */ /* 0x000fe6000fffe0ff */
[----:B------:R-:W-:Y:S01]  /*69e0*/  @P1 LEA R5, R5, UR48, 0x3 ;  /* 0x0000003005051c11 */ /* 0x000fe2000f8e18ff */
[----:B------:R-:W-:Y:S04]  /*69f0*/  UISETP.NE.AND UP0, UPT, UR51, 0x4, UPT ;  /* 0x000000043300788c */ /* 0x000fe8000bf05270 */
[----:B------:R-:W-:Y:S01]  /*6a00*/  @P1 VIADD R5, R5, 0x50 ;  /* 0x0000005005051836 */ /* 0x000fe20000000000 */
[----:B------:R-:W-:Y:S04]  /*6a10*/  USEL UR51, UR51, URZ, UP0 ;  /* 0x000000ff33337287 */ /* 0x000fe80008000000 */
[----:B------:R-:W-:Y:S04]  /*6a20*/  @P1 PRMT R0, R0, 0x654, R5 ;  /* 0x0000065400001816 */ /* 0x000fe80000000005 */
[----:B------:R2:W-:Y:S04]  /*6a30*/  @P1 SYNCS.ARRIVE.TRANS64.RED.A1T0 RZ, [R0+URZ], RZ ;  /* 0x000000ff00ff19a7 */ /* 0x0005e800081004ff */
.L_x_103:
[----:B------:R-:W4:Y:S01]  /*6a40*/  @P1 SYNCS.PHASECHK.TRANS64.TRYWAIT P0, [R3+URZ+0x30], R2 ;  /* 0x00003002030015a7 */ /* 0x000f2200080011ff */
[----:B------:R-:W-:Y:S01]  /*6a50*/  BSSY B1, `(.L_x_104) ;  /* 0x0000016000017945 */ /* 0x000fe20003800000 */
[----:B----4-:R-:W-:Y:S03]  /*6a60*/  @P1 SEL R43, RZ, 0x1, !P0 ;  /* 0x00000001ff2b1807 */ /* 0x010fe60004000000 */
[----:B------:R-:W-:Y:S05]  /*6a70*/  @!P1 BRA `(.L_x_105) ;  /* 0x00000000004c9947 */ /* 0x000fea0003800000 */
[----:B------:R-:W-:Y:S01]  /*6a80*/  ISETP.NE.AND P0, PT, R43, RZ, PT ;  /* 0x000000ff2b00720c */ /* 0x000fe20003f05270 */
[----:B------:R-:W-:Y:S01]  /*6a90*/  BSSY B0, `(.L_x_106) ;  /* 0x000000b000007945 */ /* 0x000fe20003800000 */
[----:B------:R-:W-:Y:S11]  /*6aa0*/  ISETP.NE.AND P1, PT, R89, RZ, PT ;  /* 0x000000ff5900720c */ /* 0x000ff60003f25270 */
[----:B------:R-:W-:Y:S02]  /*6ab0*/  @!UPT UIADD3 URZ, UPT, UPT, URZ, URZ, URZ ;  /* 0x000000fffffff290 */ /* 0x000fe4000fffe0ff */
[C---:B-1----:R-:W-:Y:S01]  /*6ac0*/  @P1 IMAD R6, R88.reuse, 0x2000, R79 ;  /* 0x0000200058061824 */ /* 0x042fe200078e024f */
[C---:B------:R-:W-:Y:S01]  /*6ad0*/  @P1 LEA R4, R88.reuse, R77, 0xd ;  /* 0x0000004d58041211 */ /* 0x040fe200078e68ff */
[C---:B------:R-:W-:Y:S02]  /*6ae0*/  @P1 IMAD R5, R88.reuse, 0x2000, R78 ;  /* 0x0000200058051824 */ /* 0x040fe400078e024e */
[----:B------:R-:W-:Y:S01]  /*6af0*/  @P1 IMAD R2, R88, 0x2000, R85 ;  /* 0x0000200058021824 */ /* 0x000fe200078e0255 */
[----:B------:R-:W-:Y:S06]  /*6b00*/  @P0 BRA `(.L_x_107) ;  /* 0x00000000000c0947 */ /* 0x000fec0003800000 */
[----:B--2---:R-:W-:Y:S04]  /*6b10*/  SHF.L.U32 R0, RZ, 0x1f, RZ ;  /* 0x0000001fff007819 */ /* 0x004fe800000006ff */
[----:B------:R-:W1:Y:S02]  /*6b20*/  SYNCS.PHASECHK.TRANS64.TRYWAIT P0, [R3+URZ+0x30], R0 ;  /* 0x00003000030075a7 */ /* 0x000e6400080011ff */
[----:B-1----:R-:W-:Y:S05]  /*6b30*/  @!P0 BRA `(.L_x_108) ;  /* 0x0000005000188947 */ /* 0x002fea0003800000 */
.L_x_107:
[----:B------:R-:W-:Y:S05]  /*6b40*/  BSYNC B0 ;  /* 0x0000000000007941 */ /* 0x000fea0003800000 */
.L_x_106:
[----:B------:R-:W-:Y:S02]  /*6b50*/  ISETP.NE.AND P0, PT, R89, RZ, PT ;  /* 0x000000ff5900720c */ /* 0x000fe40003f05270 */
[----:B------:R-:W-:Y:S11]  /*6b60*/  IADD3 R88, PT, PT, R88, 0x1, RZ ;  /* 0x0000000158587810 */ /* 0x000ff60007ffe0ff */
[----:B------:R4:W1:Y:S04]  /*6b70*/  @P0 LDS.128 R56, [R6] ;  /* 0x0000000006380984 */ /* 0x0008680000000c00 */
[----:B------:R4:W1:Y:S04]  /*6b80*/  @P0 LDS.128 R52, [R5+0x10] ;  /* 0x0000100005340984 */ /* 0x0008680000000c00 */
[----:B------:R4:W1:Y:S04]  /*6b90*/  @P0 LDS.128 R48, [R4+0x20] ;  /* 0x0000200004300984 */ /* 0x0008680000000c00 */
[----:B------:R4:W1:Y:S02]  /*6ba0*/  @P0 LDS.128 R44, [R2+0x30] ;  /* 0x00003000022c0984 */ /* 0x0008640000000c00 */
.L_x_105:
[----:B------:R-:W-:Y:S05]  /*6bb0*/  BSYNC B1 ;  /* 0x0000000000017941 */ /* 0x000fea0003800000 */
.L_x_104:
[----:B-1----:R-:W-:Y:S05]  /*6bc0*/  VIADD R3, R34, 0x10 ;  /* 0x0000001022037836 */ /* 0x002fea0000000000 */
[----:B------:R-:W-:Y:S04]  /*6bd0*/  SHF.R.U32.HI R3, RZ, 0x15, R3 ;  /* 0x00000015ff037819 */ /* 0x000fe80000011603 */
[----:B------:R-:W-:Y:S11]  /*6be0*/  LOP3.LUT P0, RZ, R3, 0x3, R72, 0x48, !PT ;  /* 0x0000000303ff7812 */ /* 0x000ff60007804848 */
[----:B------:R-:W-:Y:S02]  /*6bf0*/  @!UPT UIADD3 URZ, UPT, UPT, URZ, URZ, URZ ;  /* 0x000000fffffff290 */ /* 0x000fe4000fffe0ff */
[----:B------:R-:W-:Y:S05]  /*6c00*/  @!P0 BRA `(.L_x_109) ;  /* 0x0000000000408947 */ /* 0x000fea0003800000 */
[----:B------:R-:W1:Y:S01]  /*6c10*/  LDCU.64 UR8, c[0x4][0x70] ;  /* 0x01000e00ff0877ac */ /* 0x000e620008000a00 */
[----:B------:R-:W-:Y:S01]  /*6c20*/  MOV R3, 0x0 ;  /* 0x0000000000037802 */ /* 0x000fe20000000f00 */
[----:B------:R-:W-:Y:S02]  /*6c30*/  HFMA2 R12, -RZ, RZ, 0, 5.9604644775390625e-08 ;  /* 0x00000001ff0c7431 */ /* 0x000fe400000001ff */
[----:B------:R-:W-:Y:S02]  /*6c40*/  IMAD.MOV.U32 R8, RZ, RZ, 0x192 ;  /* 0x00000192ff087424 */ /* 0x000fe400078e00ff */
[----:B------:R-:W-:Y:S01]  /*6c50*/  IMAD.MOV.U32 R13, RZ, RZ, RZ ;  /* 0x000000ffff0d7224 */ /* 0x000fe200078e00ff */
[----:B------:R-:W5:Y:S01]  /*6c60*/  LDCU.64 UR6, c[0x4][0x78] ;  /* 0x01000f00ff0677ac */ /* 0x000f620008000a00 */
[----:B----4-:R-:W4:Y:S01]  /*6c70*/  LDC.64 R2, c[0x4][R3] ;  /* 0x0100000003027b82 */ /* 0x010f220000000a00 */
[----:B------:R-:W2:Y:S01]  /*6c80*/  LDCU.64 UR4, c[0x4][0x10] ;  /* 0x01000200ff0477ac */ /* 0x000ea20008000a00 */
[----:B-1----:R-:W-:Y:S01]  /*6c90*/  MOV R5, UR9 ;  /* 0x0000000900057c02 */ /* 0x002fe20008000f00 */
[----:B------:R-:W-:Y:S01]  /*6ca0*/  IMAD.U32 R4, RZ, RZ, UR8 ;  /* 0x00000008ff047e24 */ /* 0x000fe2000f8e00ff */
[----:B-----5:R-:W-:Y:S01]  /*6cb0*/  MOV R7, UR7 ;  /* 0x0000000700077c02 */ /* 0x020fe20008000f00 */
[----:B------:R-:W-:Y:S01]  /*6cc0*/  IMAD.U32 R6, RZ, RZ, UR6 ;  /* 0x00000006ff067e24 */ /* 0x000fe2000f8e00ff */
[----:B--2---:R-:W-:Y:S01]  /*6cd0*/  MOV R11, UR5 ;  /* 0x00000005000b7c02 */ /* 0x004fe20008000f00 */
[----:B------:R-:W-:Y:S02]  /*6ce0*/  IMAD.U32 R10, RZ, RZ, UR4 ;  /* 0x00000004ff0a7e24 */ /* 0x000fe4000f8e00ff */
[----:B------:R-:W-:Y:S07]  /*6cf0*/  LEPC R20, `(.L_x_109) ;  /* 0x000000001014794e */ /* 0x000fee0000000000 */
[----:B---34-:R-:W-:Y:S05]  /*6d00*/  CALL.ABS.NOINC R2 ;  /* 0x0000000002007343 */ /* 0x018fea0003c00000 */
.L_x_109:
[----:B------:R-:W-:Y:S01]  /*6d10*/  LOP3.LUT R20, R56, 0xffffe000, RZ, 0xc0, !PT ;  /* 0xffffe00038147812 */ /* 0x000fe200078ec0ff */
[----:B------:R-:W-:Y:S05]  /*6d20*/  WARPSYNC.ALL ;  /* 0x0000000000007948 */ /* 0x000fea0003800000 */
[----:B------:R-:W-:Y:S01]  /*6d30*/  R2UR UR4, R34 ;  /* 0x00000000220472ca */ /* 0x000fe200000e0000 */
[----:B------:R-:W-:Y:S01]  /*6d40*/  IMAD.U32 R91, RZ, RZ, UR51 ;  /* 0x00000033ff5b7e24 */ /* 0x000fe2000f8e00ff */
[----:B------:R-:W-:Y:S01]  /*6d50*/  LOP3.LUT R21, R57, 0xffffe000, RZ, 0xc0, !PT ;  /* 0xffffe00039157812 */ /* 0x000fe200078ec0ff */
[----:B------:R-:W-:Y:S01]  /*6d60*/  IMAD.U32 R90, RZ, RZ, UR37 ;  /* 0x00000025ff5a7e24 */ /* 0x000fe2000f8e00ff */
[----:B------:R-:W-:Y:S01]  /*6d70*/  LOP3.LUT R40, R59, 0xffffe000, RZ, 0xc0, !PT ;  /* 0xffffe0003b287812 */ /* 0x000fe200078ec0ff */
[----:B------:R-:W-:Y:S01]  /*6d80*/  BSSY.RECONVERGENT B0, `(.L_x_110) ;  /* 0x000005b000007945 */ /* 0x000fe20003800200 */
[----:B------:R-:W-:Y:S02]  /*6d90*/  LOP3.LUT R41, R52, 0xffffe000, RZ, 0xc0, !PT ;  /* 0xffffe00034297812 */ /* 0x000fe400078ec0ff */
[----:B------:R-:W-:Y:S02]  /*6da0*/  LOP3.LUT R42, R53, 0xffffe000, RZ, 0xc0, !PT ;  /* 0xffffe000352a7812 */ /* 0x000fe400078ec0ff */
[----:B------:R-:W-:Y:S02]  /*6db0*/  ISETP.NE.AND P6, PT, R86, RZ, PT ;  /* 0x000000ff5600720c */ /* 0x000fe40003fc5270 */
[----:B------:R-:W-:Y:S01]  /*6dc0*/  ISETP.NE.AND P0, PT, R81, RZ, PT ;  /* 0x000000ff5100720c */ /* 0x000fe20003f05270 */
[----:B----4-:R-:W2:Y:S10]  /*6dd0*/  LDTM.x16 R4, tmem[UR4+0x10] ;  /* 0x00001004000479ee */ /* 0x010eb40008240000 */
[----:B------:R-:W-:Y:S02]  /*6de0*/  @P6 LEA R91, R91, UR48, 0x3 ;  /* 0x000000305b5b6c11 */ /* 0x000fe4000f8e18ff */
[----:B------:R-:W-:Y:S03]  /*6df0*/  @P6 SHF.L.U32 R92, RZ, 0x1f, RZ ;  /* 0x0000001fff5c6819 */ /* 0x000fe600000006ff */
[----:B------:R-:W-:Y:S05]  /*6e00*/  @P6 VIADD R91, R91, 0x50 ;  /* 0x000000505b5b6836 */ /* 0x000fea0000000000 */
[----:B------:R-:W-:Y:S02]  /*6e10*/  @P6 PRMT R90, R90, 0x654, R91 ;  /* 0x000006545a5a6816 */ /* 0x000fe4000000005b */
[----:B------:R-:W-:Y:S01]  /*6e20*/  LEA R91, R88, UR48, 0x3 ;  /* 0x00000030585b7c11 */ /* 0x000fe2000f8e18ff */
[C---:B--2---:R-:W-:Y:S01]  /*6e30*/  FMUL R0, R32.reuse, R4 ;  /* 0x0000000420007220 */ /* 0x044fe20000400000 */
[C---:B------:R-:W-:Y:S01]  /*6e40*/  FMUL R2, R32.reuse, R5 ;  /* 0x0000000520027220 */ /* 0x040fe20000400000 */
[C---:B------:R-:W-:Y:S01]  /*6e50*/  FMUL R3, R32.reuse, R6 ;  /* 0x0000000620037220 */ /* 0x040fe20000400000 */
[----:B------:R-:W-:Y:S01]  /*6e60*/  FMUL R7, R32, R7 ;  /* 0x0000000720077220 */ /* 0x000fe20000400000 */
[C---:B------:R-:W-:Y:S01]  /*6e70*/  FFMA R36, R35.reuse, R20, R0 ;  /* 0x0000001423247223 */ /* 0x040fe20000000000 */
[----:B------:R-:W-:Y:S01]  /*6e80*/  LOP3.LUT R20, R58, 0xffffe000, RZ, 0xc0, !PT ;  /* 0xffffe0003a147812 */ /* 0x000fe200078ec0ff */
[C---:B------:R-:W-:Y:S01]  /*6e90*/  FFMA R37, R35.reuse, R21, R2 ;  /* 0x0000001523257223 */ /* 0x040fe20000000002 */
[----:B------:R-:W-:Y:S01]  /*6ea0*/  LOP3.LUT R21, R48, 0xffffe000, RZ, 0xc0, !PT ;  /* 0xffffe00030157812 */ /* 0x000fe200078ec0ff */
[----:B------:R-:W-:Y:S01]  /*6eb0*/  FMUL R4, R32, R8 ;  /* 0x0000000820047220 */ /* 0x000fe20000400000 */
[----:B------:R-:W-:Y:S01]  /*6ec0*/  F2FP.TF32.F32.PACK_B R36, R36 ;  /* 0x00000024ff24723e */ /* 0x000fe200024050ff */
[C---:B------:R-:W-:Y:S01]  /*6ed0*/  FFMA R38, R35.reuse, R20, R3 ;  /* 0x0000001423267223 */ /* 0x040fe20000000003 */
[----:B------:R-:W-:Y:S01]  /*6ee0*/  LOP3.LUT R20, R54, 0xffffe000, RZ, 0xc0, !PT ;  /* 0xffffe00036147812 */ /* 0x000fe200078ec0ff */
[----:B------:R-:W-:Y:S01]  /*6ef0*/  FFMA R39, R35, R40, R7 ;  /* 0x0000002823277223 */ /* 0x000fe20000000007 */
[----:B------:R-:W-:Y:S01]  /*6f00*/  LOP3.LUT R40, R55, 0xffffe000, RZ, 0xc0, !PT ;  /* 0xffffe00037287812 */ /* 0x000fe200078ec0ff */
[C---:B------:R-:W-:Y:S01]  /*6f10*/  FMUL R5, R32.reuse, R9 ;  /* 0x0000000920057220 */ /* 0x040fe20000400000 */
[C---:B------:R-:W-:Y:S01]  /*6f20*/  FMUL R6, R32.reuse, R10 ;  /* 0x0000000a20067220 */ /* 0x040fe20000400000 */
[C---:B------:R-:W-:Y:S01]  /*6f30*/  FMUL R11, R32.reuse, R11 ;  /* 0x0000000b200b7220 */ /* 0x040fe20000400000 */
[----:B------:R-:W-:Y:S01]  /*6f40*/  F2FP.TF32.F32.PACK_B R37, R37 ;  /* 0x00000025ff25723e */ /* 0x000fe200024050ff */
[C---:B------:R-:W-:Y:S01]  /*6f50*/  FFMA R4, R35.reuse, R41, R4 ;  /* 0x0000002923047223 */ /* 0x040fe20000000004 */
[----:B------:R-:W-:Y:S01]  /*6f60*/  F2FP.TF32.F32.PACK_B R38, R38 ;  /* 0x00000026ff26723e */ /* 0x000fe200024050ff */
[C---:B------:R-:W-:Y:S01]  /*6f70*/  FFMA R5, R35.reuse, R42, R5 ;  /* 0x0000002a23057223 */ /* 0x040fe20000000005 */
[----:B------:R-:W-:Y:S01]  /*6f80*/  F2FP.TF32.F32.PACK_B R39, R39 ;  /* 0x00000027ff27723e */ /* 0x000fe200024050ff */
[C---:B------:R-:W-:Y:S01]  /*6f90*/  FFMA R6, R35.reuse, R20, R6 ;  /* 0x0000001423067223 */ /* 0x040fe20000000006 */
[----:B------:R-:W-:Y:S01]  /*6fa0*/  FFMA R7, R35, R40, R11 ;  /* 0x0000002823077223 */ /* 0x000fe2000000000b */
        /* <DEDUP_REMOVED lines=47> */
[----:B------:R-:W-:Y:S02]  /*72a0*/  UIADD3 UR8, UP0, UPT, UR52, 0x680, URZ ;  /* 0x0000068034087890 */ /* 0x000fe4000ff1e0ff */
[----:B------:R-:W-:Y:S02]  /*72b0*/  UIADD3 UR5, UPT, UPT, UR41, 0x10, URZ ;  /* 0x0000001029057890 */ /* 0x000fe4000fffe0ff */
[----:B------:R-:W-:Y:S02]  /*72c0*/  UIADD3 UR4, UPT, UPT, UR48, 0x2200, URZ ;  /* 0x0000220030047890 */ /* 0x000fe4000fffe0ff */
[----:B------:R-:W-:Y:S01]  /*72d0*/  UIADD3.X UR9, UPT, UPT, URZ, UR53, URZ, UP0, !UPT ;  /* 0x00000035ff097290 */ /* 0x000fe200087fe4ff */
[----:B------:R-:W-:Y:S01]  /*72e0*/  UMOV UR6, UR42 ;  /* 0x0000002a00067c82 */ /* 0x000fe20008000000 */
[----:B------:R-:W-:Y:S07]  /*72f0*/  UMOV UR7, UR36 ;  /* 0x0000002400077c82 */ /* 0x000fee0008000000 */
[----:B------:R2:W-:Y:S01]  /*7300*/  UTMASTG.3D [UR4], [UR8] ;  /* 0x00000004080073b5 */ /* 0x0005e20008010000 */
[----:B------:R0:W-:Y:S01]  /*7310*/  UTMACMDFLUSH ;  /* 0x00000000000079b7 */ /* 0x0001e20000000000 */
[----:B--2---:R-:W-:Y:S04]  /*7320*/  DEPBAR.LE SB0, 0x1 ;  /* 0x000080400000791a */ /* 0x004fe80000000000 */
.L_x_111:
[----:B------:R-:W-:Y:S05]  /*7330*/  BSYNC.RECONVERGENT B0 ;  /* 0x0000000000007941 */ /* 0x000fea0003800200 */
.L_x_110:
[----:B------:R-:W-:Y:S01]  /*7340*/  BAR.SYNC.DEFER_BLOCKING 0x1, 0x80 ;  /* 0x0042000000007b1d */ /* 0x000fe20000010000 */
[----:B------:R-:W-:Y:S04]  /*7350*/  UIADD3 UR40, UPT, UPT, UR51, 0x1, URZ ;  /* 0x0000000133287890 */ /* 0x000fe8000fffe0ff */
[----:B------:R-:W-:Y:S04]  /*7360*/  UISETP.NE.AND UP0, UPT, UR40, 0x4, UPT ;  /* 0x000000042800788c */ /* 0x000fe8000bf05270 */
[----:B------:R-:W-:Y:S01]  /*7370*/  USEL UR40, UR40, URZ, UP0 ;  /* 0x000000ff28287287 */ /* 0x000fe20008000000 */
[----:B------:R2:W-:Y:S01]  /*7380*/  @P6 SYNCS.ARRIVE.TRANS64.RED.A1T0 RZ, [R90+URZ], RZ ;  /* 0x000000ff5aff69a7 */ /* 0x0005e200081004ff */
[----:B------:R-:W-:Y:S01]  /*7390*/  BSSY B1, `(.L_x_112) ;  /* 0x0000017000017945 */ /* 0x000fe20003800000 */
[----:B------:R-:W4:Y:S02]  /*73a0*/  @P6 SYNCS.PHASECHK.TRANS64.TRYWAIT P0, [R91+URZ+0x30], R92 ;  /* 0x0000305c5b0065a7 */ /* 0x000f2400080011ff */
[----:B----4-:R-:W-:Y:S01]  /*73b0*/  @P6 SEL R43, RZ, 0x1, !P0 ;  /* 0x00000001ff2b6807 */ /* 0x010fe20004000000 */
[----:B--2---:R-:W-:Y:S06]  /*73c0*/  @!P6 BRA `(.L_x_113) ;  /* 0x00000000004ce947 */ /* 0x004fec0003800000 */
        /* <DEDUP_REMOVED lines=9> */
[----:B------:R-:W-:Y:S04]  /*7460*/  SHF.L.U32 R6, RZ, 0x1f, RZ ;  /* 0x0000001fff067819 */ /* 0x000fe800000006ff */
[----:B------:R-:W1:Y:S02]  /*7470*/  SYNCS.PHASECHK.TRANS64.TRYWAIT P0, [R91+URZ+0x30], R6 ;  /* 0x000030065b0075a7 */ /* 0x000e6400080011ff */
[----:B-1----:R-:W-:Y:S05]  /*7480*/  @!P0 BRA `(.L_x_116) ;  /* 0x0000004400d88947 */ /* 0x002fea0003800000 */
.L_x_115:
[----:B------:R-:W-:Y:S05]  /*7490*/  BSYNC B0 ;  /* 0x0000000000007941 */ /* 0x000fea0003800000 */
.L_x_114:
[----:B------:R-:W-:Y:S02]  /*74a0*/  ISETP.NE.AND P0, PT, R89, RZ, PT ;  /* 0x000000ff5900720c */ /* 0x000fe40003f05270 */
[----:B------:R-:W-:Y:S11]  /*74b0*/  IADD3 R88, PT, PT, R88, 0x1, RZ ;  /* 0x0000000158587810 */ /* 0x000ff60007ffe0ff */
[----:B------:R2:W4:Y:S04]  /*74c0*/  @P0 LDS.128 R56, [R4] ;  /* 0x0000000004380984 */ /* 0x0005280000000c00 */
[----:B------:R2:W1:Y:S04]  /*74d0*/  @P0 LDS.128 R52, [R3+0x10] ;  /* 0x0000100003340984 */ /* 0x0004680000000c00 */
[----:B------:R2:W1:Y:S04]  /*74e0*/  @P0 LDS.128 R48, [R2+0x20] ;  /* 0x0000200002300984 */ /* 0x0004680000000c00 */
[----:B------:R2:W1:Y:S02]  /*74f0*/  @P0 LDS.128 R44, [R0+0x30] ;  /* 0x00003000002c0984 */ /* 0x0004640000000c00 */
.L_x_113:
[----:B------:R-:W-:Y:S05]  /*7500*/  BSYNC B1 ;  /* 0x0000000000017941 */ /* 0x000fea0003800000 */
.L_x_112:
[----:B--2---:R-:W-:Y:S05]  /*7510*/  VIADD R3, R34, 0x20 ;  /* 0x0000002022037836 */ /* 0x004fea0000000000 */
[----:B------:R-:W-:Y:S04]  /*7520*/  SHF.R.U32.HI R3, RZ, 0x15, R3 ;  /* 0x00000015ff037819 */ /* 0x000fe80000011603 */
[----:B------:R-:W-:Y:S11]  /*7530*/  LOP3.LUT P0, RZ, R3, 0x3, R72, 0x48, !PT ;  /* 0x0000000303ff7812 */ /* 0x000ff60007804848 */
[----:B------:R-:W-:Y:S02]  /*7540*/  @!UPT UIADD3 URZ, UPT, UPT, URZ, URZ, URZ ;  /* 0x000000fffffff290 */ /* 0x000fe4000fffe0ff */
[----:B------:R-:W-:Y:S05]  /*7550*/  @!P0 BRA `(.L_x_117) ;  /* 0x0000000000408947 */ /* 0x000fea0003800000 */
[----:B------:R-:W2:Y:S01]  /*7560*/  LDCU.64 UR8, c[0x4][0x70] ;  /* 0x01000e00ff0877ac */ /* 0x000ea20008000a00 */
[----:B------:R-:W-:Y:S01]  /*7570*/  MOV R3, 0x0 ;  /* 0x0000000000037802 */ /* 0x000fe20000000f00 */
[----:B-1----:R-:W-:Y:S02]  /*7580*/  HFMA2 R12, -RZ, RZ, 0, 5.9604644775390625e-08 ;  /* 0x00000001ff0c7431 */ /* 0x002fe400000001ff */
[----:B------:R-:W-:Y:S02]  /*7590*/  IMAD.MOV.U32 R8, RZ, RZ, 0x192 ;  /* 0x00000192ff087424 */ /* 0x000fe400078e00ff */
[----:B------:R-:W-:Y:S01]  /*75a0*/  IMAD.MOV.U32 R13, RZ, RZ, RZ ;  /* 0x000000ffff0d7224 */ /* 0x000fe200078e00ff */
[----:B------:R-:W1:Y:S01]  /*75b0*/  LDCU.64 UR6, c[0x4][0x78] ;  /* 0x01000f00ff0677ac */ /* 0x000e620008000a00 */
[----:B------:R-:W3:Y:S01]  /*75c0*/  LDC.64 R2, c[0x4][R3] ;  /* 0x0100000003027b82 */ /* 0x000ee20000000a00 */
[----:B------:R-:W5:Y:S01]  /*75d0*/  LDCU.64 UR4, c[0x4][0x10] ;  /* 0x01000200ff0477ac */ /* 0x000f620008000a00 */
[----:B--2---:R-:W-:Y:S01]  /*75e0*/  MOV R5, UR9 ;  /* 0x0000000900057c02 */ /* 0x004fe20008000f00 */
[----:B------:R-:W-:Y:S01]  /*75f0*/  IMAD.U32 R4, RZ, RZ, UR8 ;  /* 0x00000008ff047e24 */ /* 0x000fe2000f8e00ff */
[----:B-1----:R-:W-:Y:S01]  /*7600*/  MOV R7, UR7 ;  /* 0x0000000700077c02 */ /* 0x002fe20008000f00 */
[----:B------:R-:W-:Y:S01]  /*7610*/  IMAD.U32 R6, RZ, RZ, UR6 ;  /* 0x00000006ff067e24 */ /* 0x000fe2000f8e00ff */
[----:B-----5:R-:W-:Y:S01]  /*7620*/  MOV R11, UR5 ;  /* 0x00000005000b7c02 */ /* 0x020fe20008000f00 */
[----:B------:R-:W-:Y:S02]  /*7630*/  IMAD.U32 R10, RZ, RZ, UR4 ;  /* 0x00000004ff0a7e24 */ /* 0x000fe4000f8e00ff */
[----:B------:R-:W-:Y:S07]  /*7640*/  LEPC R20, `(.L_x_117) ;  /* 0x000000001014794e */ /* 0x000fee0000000000 */
[----:B---34-:R-:W-:Y:S05]  /*7650*/  CALL.ABS.NOINC R2 ;  /* 0x0000000002007343 */ /* 0x018fea0003c00000 */
.L_x_117:
[----:B----4-:R-:W-:Y:S01]  /*7660*/  LOP3.LUT R20, R56, 0xffffe000, RZ, 0xc0, !PT ;  /* 0xffffe00038147812 */ /* 0x010fe200078ec0ff */
[----:B------:R-:W-:Y:S05]  /*7670*/  WARPSYNC.ALL ;  /* 0x0000000000007948 */ /* 0x000fea0003800000 */
[----:B------:R-:W-:Y:S01]  /*7680*/  R2UR UR4, R34 ;  /* 0x00000000220472ca */ /* 0x000fe200000e0000 */
[----:B-1----:R-:W-:Y:S01]  /*7690*/  IMAD.U32 R91, RZ, RZ, UR40 ;  /* 0x00000028ff5b7e24 */ /* 0x002fe2000f8e00ff */
        /* <DEDUP_REMOVED lines=8> */
[----:B------:R-:W1:Y:S10]  /*7720*/  LDTM.x16 R4, tmem[UR4+0x20] ;  /* 0x00002004000479ee */ /* 0x000e740008240000 */
[----:B------:R-:W-:Y:S02]  /*7730*/  @P6 LEA R91, R91, UR48, 0x3 ;  /* 0x000000305b5b6c11 */ /* 0x000fe4000f8e18ff */
[----:B------:R-:W-:Y:S03]  /*7740*/  @P6 SHF.L.U32 R92, RZ, 0x1f, RZ ;  /* 0x0000001fff5c6819 */ /* 0x000fe600000006ff */
[----:B------:R-:W-:Y:S05]  /*7750*/  @P6 VIADD R91, R91, 0x50 ;  /* 0x000000505b5b6836 */ /* 0x000fea0000000000 */
[----:B------:R-:W-:Y:S02]  /*7760*/  @P6 PRMT R90, R90, 0x654, R91 ;  /* 0x000006545a5a6816 */ /* 0x000fe4000000005b */
[----:B------:R-:W-:Y:S01]  /*7770*/  LEA R91, R88, UR48, 0x3 ;  /* 0x00000030585b7c11 */ /* 0x000fe2000f8e18ff */
[C---:B-1----:R-:W-:Y:S01]  /*7780*/  FMUL R0, R32.reuse, R4 ;  /* 0x0000000420007220 */ /* 0x042fe20000400000 */
        /* <DEDUP_REMOVED lines=79> */
.L_x_119:
[----:B------:R-:W-:Y:S05]  /*7c80*/  BSYNC.RECONVERGENT B0 ;  /* 0x0000000000007941 */ /* 0x000fea0003800200 */
.L_x_118:
[----:B------:R-:W-:Y:S01]  /*7c90*/  BAR.SYNC.DEFER_BLOCKING 0x1, 0x80 ;  /* 0x0042000000007b1d */ /* 0x000fe20000010000 */
[----:B------:R-:W-:Y:S04]  /*7ca0*/  UIADD3 UR43, UPT, UPT, UR40, 0x1, URZ ;  /* 0x00000001282b7890 */ /* 0x000fe8000fffe0ff */
[----:B------:R-:W-:Y:S04]  /*7cb0*/  UISETP.NE.AND UP0, UPT, UR43, 0x4, UPT ;  /* 0x000000042b00788c */ /* 0x000fe8000bf05270 */
[----:B------:R-:W-:Y:S01]  /*7cc0*/  USEL UR43, UR43, URZ, UP0 ;  /* 0x000000ff2b2b7287 */ /* 0x000fe20008000000 */
[----:B------:R2:W-:Y:S01]  /*7cd0*/  @P6 SYNCS.ARRIVE.TRANS64.RED.A1T0 RZ, [R90+URZ], RZ ;  /* 0x000000ff5aff69a7 */ /* 0x0005e200081004ff */
[----:B------:R-:W-:Y:S01]  /*7ce0*/  BSSY B1, `(.L_x_120) ;  /* 0x000001c000017945 */ /* 0x000fe20003800000 */
[----:B------:R-:W4:Y:S01]  /*7cf0*/  @P6 SYNCS.PHASECHK.TRANS64.TRYWAIT P0, [R91+URZ+0x30], R92 ;  /* 0x0000305c5b0065a7 */ /* 0x000f2200080011ff */
[----:B--2---:R-:W-:Y:S01]  /*7d00*/  HFMA2 R90, -RZ, RZ, 0, 0 ;  /* 0x00000000ff5a7431 */ /* 0x004fe200000001ff */
[----:B----4-:R-:W-:Y:S01]  /*7d10*/  @P6 SEL R43, RZ, 0x1, !P0 ;  /* 0x00000001ff2b6807 */ /* 0x010fe20004000000 */
[----:B------:R-:W-:Y:S06]  /*7d20*/  @!P6 BRA `(.L_x_121) ;  /* 0x00000000005ce947 */ /* 0x000fec0003800000 */
        /* <DEDUP_REMOVED lines=12> */
.L_x_123:
[----:B------:R-:W-:Y:S05]  /*7df0*/  BSYNC B0 ;  /* 0x0000000000007941 */ /* 0x000fea0003800000 */
.L_x_122:
[----:B------:R-:W-:Y:S01]  /*7e00*/  ISETP.NE.AND P0, PT, R89, RZ, PT ;  /* 0x000000ff5900720c */ /* 0x000fe20003f05270 */
[----:B------:R-:W-:Y:S11]  /*7e10*/  VIADD R88, R88, 0x1 ;  /* 0x0000000158587836 */ /* 0x000ff60000000000 */
[----:B------:R-:W-:Y:S01]  /*7e20*/  @!UPT UIADD3 URZ, UPT, UPT, URZ, URZ, URZ ;  /* 0x000000fffffff290 */ /* 0x000fe2000fffe0ff */
[----:B------:R2:W4:Y:S04]  /*7e30*/  @P0 LDS.128 R56, [R4] ;  /* 0x0000000004380984 */ /* 0x0005280000000c00 */
[----:B------:R2:W1:Y:S04]  /*7e40*/  @P0 LDS.128 R52, [R3+0x10] ;  /* 0x0000100003340984 */ /* 0x0004680000000c00 */
[----:B------:R2:W1:Y:S04]  /*7e50*/  @P0 LDS.128 R48, [R2+0x20] ;  /* 0x0000200002300984 */ /* 0x0004680000000c00 */
[----:B------:R2:W1:Y:S01]  /*7e60*/  @P0 LDS.128 R44, [R0+0x30] ;  /* 0x00003000002c0984 */ /* 0x0004620000000c00 */
[C---:B------:R-:W-:Y:S04]  /*7e70*/  ISETP.NE.AND P0, PT, R88.reuse, 0x4, PT ;  /* 0x000000045800780c */ /* 0x040fe80003f05270 */
[----:B------:R-:W-:Y:S02]  /*7e80*/  SEL R88, R88, RZ, P0 ;  /* 0x000000ff58587207 */ /* 0x000fe40000000000 */
[----:B------:R-:W-:Y:S02]  /*7e90*/  SEL R90, RZ, 0x1, P0 ;  /* 0x00000001ff5a7807 */ /* 0x000fe40000000000 */
.L_x_121:
[----:B------:R-:W-:Y:S05]  /*7ea0*/  BSYNC B1 ;  /* 0x0000000000017941 */ /* 0x000fea0003800000 */
.L_x_120:
        /* <DEDUP_REMOVED lines=21> */
.L_x_125:
[----:B----4-:R-:W-:Y:S01]  /*8000*/  LOP3.LUT R20, R56, 0xffffe000, RZ, 0xc0, !PT ;  /* 0xffffe00038147812 */ /* 0x010fe200078ec0ff */
[----:B------:R-:W-:Y:S05]  /*8010*/  WARPSYNC.ALL ;  /* 0x0000000000007948 */ /* 0x000fea0003800000 */
[----:B------:R-:W-:Y:S01]  /*8020*/  R2UR UR4, R34 ;  /* 0x00000000220472ca */ /* 0x000fe200000e0000 */
[----:B------:R-:W-:Y:S01]  /*8030*/  IMAD.U32 R92, RZ, RZ, UR43 ;  /* 0x0000002bff5c7e24 */ /* 0x000fe2000f8e00ff */
[----:B------:R-:W-:Y:S01]  /*8040*/  LOP3.LUT R21, R57, 0xffffe000, RZ, 0xc0, !PT ;  /* 0xffffe00039157812 */ /* 0x000fe200078ec0ff */
[----:B-1----:R-:W-:Y:S01]  /*8050*/  IMAD.U32 R91, RZ, RZ, UR37 ;  /* 0x00000025ff5b7e24 */ /* 0x002fe2000f8e00ff */
        /* <DEDUP_REMOVED lines=8> */
[----:B------:R-:W-:Y:S03]  /*80e0*/  @P6 SHF.L.U32 R93, R90, 0x1f, RZ ;  /* 0x0000001f5a5d6819 */ /* 0x000fe600000006ff */
        /* <DEDUP_REMOVED lines=83> */
.L_x_127:
[----:B------:R-:W-:Y:S05]  /*8620*/  BSYNC.RECONVERGENT B0 ;  /* 0x0000000000007941 */ /* 0x000fea0003800200 */
.L_x_126:
        /* <DEDUP_REMOVED lines=18> */
[----:B------:R-:W-:Y:S04]  /*8750*/  SHF.L.U32 R5, R90, 0x1f, RZ ;  /* 0x0000001f5a057819 */ /* 0x000fe800000006ff */
[----:B------:R-:W1:Y:S02]  /*8760*/  SYNCS.PHASECHK.TRANS64.TRYWAIT P0, [R92+URZ+0x30], R5 ;  /* 0x000030055c0075a7 */ /* 0x000e6400080011ff */
[----:B-1----:R-:W-:Y:S05]  /*8770*/  @!P0 BRA `(.L_x_132) ;  /* 0x0000003400448947 */ /* 0x002fea0003800000 */
.L_x_131:
[----:B------:R-:W-:Y:S05]  /*8780*/  BSYNC B0 ;  /* 0x0000000000007941 */ /* 0x000fea0003800000 */
.L_x_130:
[----:B------:R-:W-:Y:S01]  /*8790*/  ISETP.NE.AND P0, PT, R89, RZ, PT ;  /* 0x000000ff5900720c */ /* 0x000fe20003f05270 */
[----:B------:R-:W-:Y:S11]  /*87a0*/  VIADD R88, R88, 0x1 ;  /* 0x0000000158587836 */ /* 0x000ff60000000000 */
[----:B------:R-:W-:Y:S01]  /*87b0*/  @!UPT UIADD3 URZ, UPT, UPT, URZ, URZ, URZ ;  /* 0x000000fffffff290 */ /* 0x000fe2000fffe0ff */
[----:B------:R2:W4:Y:S04]  /*87c0*/  @P0 LDS.128 R56, [R4] ;  /* 0x0000000004380984 */ /* 0x0005280000000c00 */
[----:B------:R2:W2:Y:S04]  /*87d0*/  @P0 LDS.128 R52, [R3+0x10] ;  /* 0x0000100003340984 */ /* 0x0004a80000000c00 */
[----:B------:R2:W2:Y:S04]  /*87e0*/  @P0 LDS.128 R48, [R2+0x20] ;  /* 0x0000200002300984 */ /* 0x0004a80000000c00 */
[----:B------:R2:W2:Y:S01]  /*87f0*/  @P0 LDS.128 R44, [R0+0x30] ;  /* 0x00003000002c0984 */ /* 0x0004a20000000c00 */
[C---:B------:R-:W-:Y:S04]  /*8800*/  ISETP.NE.AND P0, PT, R88.reuse, 0x4, PT ;  /* 0x000000045800780c */ /* 0x040fe80003f05270 */
[----:B-1----:R-:W-:Y:S02]  /*8810*/  SEL R5, RZ, 0x1, P0 ;  /* 0x00000001ff057807 */ /* 0x002fe40000000000 */
[----:B------:R-:W-:Y:S02]  /*8820*/  SEL R88, R88, RZ, P0 ;  /* 0x000000ff58587207 */ /* 0x000fe40000000000 */
[----:B------:R-:W-:Y:S02]  /*8830*/  LOP3.LUT R90, R90, R5, RZ, 0x3c, !PT ;  /* 0x000000055a5a7212 */ /* 0x000fe400078e3cff */
.L_x_129:
[----:B------:R-:W-:Y:S05]  /*8840*/  BSYNC B1 ;  /* 0x0000000000017941 */ /* 0x000fea0003800000 */
.L_x_128:
        /* <DEDUP_REMOVED lines=21> */
.L_x_133:
[----:B----4-:R-:W-:Y:S01]  /*89a0*/  LOP3.LUT R20, R56, 0xffffe000, RZ, 0xc0, !PT ;  /* 0xffffe00038147812 */ /* 0x010fe200078ec0ff */
        /* <DEDUP_REMOVED lines=11> */
[----:B-1----:R-:W1:Y:S10]  /*8a60*/  LDTM.x16 R4, tmem[UR4+0x40] ;  /* 0x00004004000479ee */ /* 0x002e740008240000 */
        /* <DEDUP_REMOVED lines=31> */
[----:B------:R1:W-:Y:S01]  /*8c60*/  STS.128 [R79], R36 ;  /* 0x000000244f007388 */ /* 0x0003e20000000c00 */
        /* <DEDUP_REMOVED lines=45> */
[----:B------:R-:W-:Y:S02]  /*8f40*/  UIADD3 UR8, UP0, UPT, UR52, 0x680, URZ ;  /* 0x0000068034087890 */ /* 0x000fe4000ff1e0ff */
[----:B------:R-:W-:Y:S02]  /*8f50*/  UIADD3 UR5, UPT, UPT, UR41, 0x40, URZ ;  /* 0x0000004029057890 */ /* 0x000fe4000fffe0ff */
[----:B------:R-:W-:Y:S01]  /*8f60*/  MOV R73, UR10 ;  /* 0x0000000a00497c02 */ /* 0x000fe20008000f00 */
[----:B------:R-:W-:Y:S01]  /*8f70*/  UIADD3.X UR9, UPT, UPT, URZ, UR53, URZ, UP0, !UPT ;  /* 0x00000035ff097290 */ /* 0x000fe200087fe4ff */
[----:B------:R-:W-:Y:S02]  /*8f80*/  UMOV UR6, UR42 ;  /* 0x0000002a00067c82 */ /* 0x000fe40008000000 */
[----:B------:R-:W-:Y:S01]  /*8f90*/  R2UR UR4, R73 ;  /* 0x00000000490472ca */ /* 0x000fe200000e0000 */
[----:B------:R-:W-:Y:S11]  /*8fa0*/  UMOV UR7, UR36 ;  /* 0x0000002400077c82 */ /* 0x000ff60008000000 */
[----:B------:R-:W-:Y:S01]  /*8fb0*/  @!UPT UIADD3 URZ, UPT, UPT, URZ, URZ, URZ ;  /* 0x000000fffffff290 */ /* 0x000fe2000fffe0ff */
[----:B------:R2:W-:Y:S01]  /*8fc0*/  UTMASTG.3D [UR4], [UR8] ;  /* 0x00000004080073b5 */ /* 0x0005e20008010000 */
[----:B------:R0:W-:Y:S01]  /*8fd0*/  UTMACMDFLUSH ;  /* 0x00000000000079b7 */ /* 0x0001e20000000000 */
[----:B--2---:R-:W-:Y:S04]  /*8fe0*/  DEPBAR.LE SB0, 0x1 ;  /* 0x000080400000791a */ /* 0x004fe80000000000 */
.L_x_135:
[----:B------:R-:W-:Y:S05]  /*8ff0*/  BSYNC.RECONVERGENT B0 ;  /* 0x0000000000007941 */ /* 0x000fea0003800200 */
.L_x_134:
        /* <DEDUP_REMOVED lines=21> */
.L_x_139:
[----:B------:R-:W-:Y:S05]  /*9150*/  BSYNC B0 ;  /* 0x0000000000007941 */ /* 0x000fea0003800000 */
.L_x_138:
        /* <DEDUP_REMOVED lines=11> */
.L_x_137:
[----:B------:R-:W-:Y:S05]  /*9210*/  BSYNC B1 ;  /* 0x0000000000017941 */ /* 0x000fea0003800000 */
.L_x_136:
        /* <DEDUP_REMOVED lines=21> */
.L_x_141:
        /* <DEDUP_REMOVED lines=98> */
.L_x_143:
[----:B------:R-:W-:Y:S05]  /*9990*/  BSYNC.RECONVERGENT B0 ;  /* 0x0000000000007941 */ /* 0x000fea0003800200 */
.L_x_142:
        /* <DEDUP_REMOVED lines=21> */
.L_x_147:
[----:B------:R-:W-:Y:S05]  /*9af0*/  BSYNC B0 ;  /* 0x0000000000007941 */ /* 0x000fea0003800000 */
.L_x_146:
        /* <DEDUP_REMOVED lines=11> */
.L_x_145:
[----:B------:R-:W-:Y:S05]  /*9bb0*/  BSYNC B1 ;  /* 0x0000000000017941 */ /* 0x000fea0003800000 */
.L_x_144:
        /* <DEDUP_REMOVED lines=21> */
.L_x_149:
        /* <DEDUP_REMOVED lines=98> */
.L_x_151:
[----:B------:R-:W-:Y:S05]  /*a330*/  BSYNC.RECONVERGENT B0 ;  /* 0x0000000000007941 */ /* 0x000fea0003800200 */
.L_x_150:
        /* <DEDUP_REMOVED lines=13> */
[C---:B------:R-:W-:Y:S01]  /*a410*/  @P1 IMAD R3, R88.reuse, 0x2000, R79 ;  /* 0x0000200058031824 */ /* 0x040fe200078e024f */
[C---:B------:R-:W-:Y:S01]  /*a420*/  @P1 LEA R0, R88.reuse, R77, 0xd ;  /* 0x0000004d58001211 */ /* 0x040fe200078e68ff */
[C---:B------:R-:W-:Y:S02]  /*a430*/  @P1 IMAD R2, R88.reuse, 0x2000, R78 ;  /* 0x0000200058021824 */ /* 0x040fe400078e024e */
[----:B------:R-:W-:Y:S01]  /*a440*/  @P1 IMAD R88, R88, 0x2000, R85 ;  /* 0x0000200058581824 */ /* 0x000fe200078e0255 */
[----:B------:R-:W-:Y:S06]  /*a450*/  @P0 BRA `(.L_x_155) ;  /* 0x00000000000c0947 */ /* 0x000fec0003800000 */
[----:B-1----:R-:W-:Y:S04]  /*a460*/  SHF.L.U32 R5, R90, 0x1f, RZ ;  /* 0x0000001f5a057819 */ /* 0x002fe800000006ff */
[----:B------:R-:W1:Y:S02]  /*a470*/  SYNCS.PHASECHK.TRANS64.TRYWAIT P0, [R92+URZ+0x30], R5 ;  /* 0x000030055c0075a7 */ /* 0x000e6400080011ff */
[----:B-1----:R-:W-:Y:S05]  /*a480*/  @!P0 BRA `(.L_x_156) ;  /* 0x00000018003c8947 */ /* 0x002fea0003800000 */
.L_x_155:
[----:B------:R-:W-:Y:S05]  /*a490*/  BSYNC B0 ;  /* 0x0000000000007941 */ /* 0x000fea0003800000 */
.L_x_154:
[----:B------:R-:W-:Y:S11]  /*a4a0*/  ISETP.NE.AND P0, PT, R89, RZ, PT ;  /* 0x000000ff5900720c */ /* 0x000ff60003f05270 */
[----:B------:R-:W-:Y:S02]  /*a4b0*/  @!UPT UIADD3 URZ, UPT, UPT, URZ, URZ, URZ ;  /* 0x000000fffffff290 */ /* 0x000fe4000fffe0ff */
[----:B------:R2:W4:Y:S04]  /*a4c0*/  @P0 LDS.128 R56, [R3] ;  /* 0x0000000003380984 */ /* 0x0005280000000c00 */
[----:B------:R2:W1:Y:S04]  /*a4d0*/  @P0 LDS.128 R52, [R2+0x10] ;  /* 0x0000100002340984 */ /* 0x0004680000000c00 */
[----:B------:R2:W1:Y:S04]  /*a4e0*/  @P0 LDS.128 R48, [R0+0x20] ;  /* 0x0000200000300984 */ /* 0x0004680000000c00 */
[----:B------:R2:W1:Y:S02]  /*a4f0*/  @P0 LDS.128 R44, [R88+0x30] ;  /* 0x00003000582c0984 */ /* 0x0004640000000c00 */
.L_x_153:
[----:B------:R-:W-:Y:S05]  /*a500*/  BSYNC B1 ;  /* 0x0000000000017941 */ /* 0x000fea0003800000 */
.L_x_152:
        /* <DEDUP_REMOVED lines=21> */
.L_x_157:
[----:B------:R-:W-:Y:S01]  /*a660*/  ISETP.NE.AND P0, PT, R81, RZ, PT ;  /* 0x000000ff5100720c */ /* 0x000fe20003f05270 */
[----:B------:R-:W-:Y:S05]  /*a670*/  WARPSYNC.ALL ;  /* 0x0000000000007948 */ /* 0x000fea0003800000 */
[----:B------:R-:W-:Y:S01]  /*a680*/  R2UR UR4, R34 ;  /* 0x00000000220472ca */ /* 0x000fe200000e0000 */
[----:B------:R-:W-:Y:S01]  /*a690*/  BSSY.RECONVERGENT B0, `(.L_x_158) ;  /* 0x000005c000007945 */ /* 0x000fe20003800200 */
[----:B------:R-:W-:Y:S02]  /*a6a0*/  R2UR UR5, R87 ;  /* 0x00000000570572ca */ /* 0x000fe400000e0000 */
[----:B----4-:R-:W-:Y:S02]  /*a6b0*/  LOP3.LUT R0, R56, 0xffffe000, RZ, 0xc0, !PT ;  /* 0xffffe00038007812 */ /* 0x010fe400078ec0ff */
[----:B------:R-:W-:Y:S02]  /*a6c0*/  LOP3.LUT R2, R57, 0xffffe000, RZ, 0xc0, !PT ;  /* 0xffffe00039027812 */ /* 0x000fe400078ec0ff */
[----:B------:R-:W-:Y:S02]  /*a6d0*/  LOP3.LUT R3, R58, 0xffffe000, RZ, 0xc0, !PT ;  /* 0xffffe0003a037812 */ /* 0x000fe400078ec0ff */
[----:B------:R-:W-:Y:S02]  /*a6e0*/  LOP3.LUT R20, R59, 0xffffe000, RZ, 0xc0, !PT ;  /* 0xffffe0003b147812 */ /* 0x000fe400078ec0ff */
[----:B-1----:R-:W-:Y:S01]  /*a6f0*/  LOP3.LUT R21, R52, 0xffffe000, RZ, 0xc0, !PT ;  /* 0xffffe00034157812 */ /* 0x002fe200078ec0ff */
[----:B------:R-:W1:Y:S01]  /*a700*/  LDTM.x16 R4, tmem[UR4+0x70] ;  /* 0x00007004000479ee */ /* 0x000e620008240000 */
[----:B------:R-:W-:Y:S01]  /*a710*/  LOP3.LUT R36, R53, 0xffffe000, RZ, 0xc0, !PT ;  /* 0xffffe00035247812 */ /* 0x000fe200078ec0ff */
[----:B------:R-:W-:Y:S01]  /*a720*/  UIADD3 UR5, UPT, UPT, UR5, 0xc0, URZ ;  /* 0x000000c005057890 */ /* 0x000fe2000fffe0ff */
[----:B------:R-:W-:Y:S01]  /*a730*/  LOP3.LUT R37, R54, 0xffffe000, RZ, 0xc0, !PT ;  /* 0xffffe00036257812 */ /* 0x000fe200078ec0ff */
[----:B------:R-:W-:Y:S01]  /*a740*/  NOP ;  /* 0x0000000000007918 */ /* 0x000fe20000000000 */
[----:B------:R-:W-:Y:S01]  /*a750*/  LOP3.LUT R38, R55, 0xffffe000, RZ, 0xc0, !PT ;  /* 0xffffe00037267812 */ /* 0x000fe200078ec0ff */
[----:B------:R-:W-:Y:S01]  /*a760*/  UPRMT UR5, UR37, 0x654, UR5 ;  /* 0x0000065425057896 */ /* 0x000fe20008000005 */
[----:B------:R-:W-:Y:S02]  /*a770*/  LOP3.LUT R39, R48, 0xffffe000, RZ, 0xc0, !PT ;  /* 0xffffe00030277812 */ /* 0x000fe400078ec0ff */
[----:B------:R-:W-:Y:S02]  /*a780*/  LOP3.LUT R40, R49, 0xffffe000, RZ, 0xc0, !PT ;  /* 0xffffe00031287812 */ /* 0x000fe400078ec0ff */
[----:B------:R-:W-:Y:S02]  /*a790*/  LOP3.LUT R41, R50, 0xffffe000, RZ, 0xc0, !PT ;  /* 0xffffe00032297812 */ /* 0x000fe400078ec0ff */
[----:B------:R-:W-:Y:S02]  /*a7a0*/  LOP3.LUT R42, R51, 0xffffe000, RZ, 0xc0, !PT ;  /* 0xffffe000332a7812 */ /* 0x000fe400078ec0ff */
[----:B-1----:R-:W-:Y:S01]  /*a7b0*/  SYNCS.ARRIVE.TRANS64.RED.A1T0 RZ, [UR5], RZ ;  /* 0x000000ffffff79a7 */ /* 0x002fe20008100405 */
[----:B------:R-:W-:Y:S02]  /*a7c0*/  LOP3.LUT R43, R44, 0xffffe000, RZ, 0xc0, !PT ;  /* 0xffffe0002c2b7812 */ /* 0x000fe400078ec0ff */
[----:B------:R-:W-:Y:S02]  /*a7d0*/  LOP3.LUT R44, R45, 0xffffe000, RZ, 0xc0, !PT ;  /* 0xffffe0002d2c7812 */ /* 0x000fe400078ec0ff */
[----:B------:R-:W-:Y:S02]  /*a7e0*/  LOP3.LUT R45, R46, 0xffffe000, RZ, 0xc0, !PT ;  /* 0xffffe0002e2d7812 */ /* 0x000fe400078ec0ff */
[----:B------:R-:W-:Y:S01]  /*a7f0*/  LOP3.LUT R46, R47, 0xffffe000, RZ, 0xc0, !PT ;  /* 0xffffe0002f2e7812 */ /* 0x000fe200078ec0ff */
[C---:B------:R-:W-:Y:S01]  /*a800*/  FMUL R4, R32.reuse, R4 ;  /* 0x0000000420047220 */ /* 0x040fe20000400000 */
[C---:B------:R-:W-:Y:S01]  /*a810*/  FMUL R5, R32.reuse, R5 ;  /* 0x0000000520057220 */ /* 0x040fe20000400000 */
[C---:B------:R-:W-:Y:S01]  /*a820*/  FMUL R6, R32.reuse, R6 ;  /* 0x0000000620067220 */ /* 0x040fe20000400000 */
[C---:B------:R-:W-:Y:S01]  /*a830*/  FMUL R7, R32.reuse, R7 ;  /* 0x0000000720077220 */ /* 0x040fe20000400000 */
[C---:B------:R-:W-:Y:S01]  /*a840*/  FFMA R4, R35.reuse, R0, R4 ;  /* 0x0000000023047223 */ /* 0x040fe20000000004 */
[C---:B------:R-:W-:Y:S01]  /*a850*/  FFMA R5, R35.reuse, R2, R5 ;  /* 0x0000000223057223 */ /* 0x040fe20000000005 */
[C---:B------:R-:W-:Y:S01]  /*a860*/  FFMA R6, R35.reuse, R3, R6 ;  /* 0x0000000323067223 */ /* 0x040fe20000000006 */
[C---:B------:R-:W-:Y:S01]  /*a870*/  FFMA R7, R35.reuse, R20, R7 ;  /* 0x0000001423077223 */ /* 0x040fe20000000007 */
[C---:B------:R-:W-:Y:S01]  /*a880*/  FMUL R8, R32.reuse, R8 ;  /* 0x0000000820087220 */ /* 0x040fe20000400000 */
        /* <DEDUP_REMOVED lines=9> */
[----:B------:R-:W-:Y:S01]  /*a920*/  F2FP.TF32.F32.PACK_B R7, R7 ;  /* 0x00000007ff07723e */ /* 0x000fe200024050ff */
[C---:B------:R-:W-:Y:S01]  /*a930*/  FFMA R11, R35.reuse, R38, R11 ;  /* 0x00000026230b7223 */ /* 0x040fe2000000000b */
[C---:B------:R-:W-:Y:S01]  /*a940*/  FMUL R12, R32.reuse, R12 ;  /* 0x0000000c200c7220 */ /* 0x040fe20000400000 */
[----:B------:R-:W-:Y:S01]  /*a950*/  F2FP.TF32.F32.PACK_B R8, R8 ;  /* 0x00000008ff08723e */ /* 0x000fe200024050ff */
[C---:B------:R-:W-:Y:S01]  /*a960*/  FMUL R13, R32.reuse, R13 ;  /* 0x0000000d200d7220 */ /* 0x040fe20000400000 */
[----:B------:R1:W-:Y:S01]  /*a970*/  STS.128 [R79+0x6000], R4 ;  /* 0x006000044f007388 */ /* 0x0003e20000000c00 */
        /* <DEDUP_REMOVED lines=8> */
[C---:B------:R-:W-:Y:S01]  /*aa00*/  FFMA R15, R35.reuse, R42, R15 ;  /* 0x0000002a230f7223 */ /* 0x040fe2000000000f */
[C---:B------:R-:W-:Y:S01]  /*aa10*/  FMUL R16, R32.reuse, R16 ;  /* 0x0000001020107220 */ /* 0x040fe20000400000 */
[----:B------:R-:W-:Y:S01]  /*aa20*/  F2FP.TF32.F32.PACK_B R12, R12 ;  /* 0x0000000cff0c723e */ /* 0x000fe200024050ff */
[----:B------:R1:W-:Y:S01]  /*aa30*/  STS.128 [R78+0x6010], R8 ;  /* 0x006010084e007388 */ /* 0x0003e20000000c00 */
[C---:B------:R-:W-:Y:S01]  /*aa40*/  FMUL R17, R32.reuse, R17 ;  /* 0x0000001120117220 */ /* 0x040fe20000400000 */
[C---:B------:R-:W-:Y:S01]  /*aa50*/  FMUL R18, R32.reuse, R18 ;  /* 0x0000001220127220 */ /* 0x040fe20000400000 */
[----:B------:R-:W-:Y:S01]  /*aa60*/  FMUL R19, R32, R19 ;  /* 0x0000001320137220 */ /* 0x000fe20000400000 */
[----:B------:R-:W-:Y:S01]  /*aa70*/  F2FP.TF32.F32.PACK_B R13, R13 ;  /* 0x0000000dff0d723e */ /* 0x000fe200024050ff */
[C---:B------:R-:W-:Y:S01]  /*aa80*/  FFMA R16, R35.reuse, R43, R16 ;  /* 0x0000002b23107223 */ /* 0x040fe20000000010 */
[----:B------:R-:W-:Y:S01]  /*aa90*/  F2FP.TF32.F32.PACK_B R14, R14 ;  /* 0x0000000eff0e723e */ /* 0x000fe200024050ff */
[C---:B------:R-:W-:Y:S01]  /*aaa0*/  FFMA R17, R35.reuse, R44, R17 ;  /* 0x0000002c23117223 */ /* 0x040fe20000000011 */
[----:B------:R-:W-:Y:S01]  /*aab0*/  F2FP.TF32.F32.PACK_B R15, R15 ;  /* 0x0000000fff0f723e */ /* 0x000fe200024050ff */
[C---:B------:R-:W-:Y:S01]  /*aac0*/  FFMA R18, R35.reuse, R45, R18 ;  /* 0x0000002d23127223 */ /* 0x040fe20000000012 */
[----:B------:R-:W-:Y:S01]  /*aad0*/  FFMA R19, R35, R46, R19 ;  /* 0x0000002e23137223 */ /* 0x000fe20000000013 */
[----:B------:R-:W-:Y:S02]  /*aae0*/  F2FP.TF32.F32.PACK_B R16, R16 ;  /* 0x00000010ff10723e */ /* 0x000fe400024050ff */
[----:B------:R1:W-:Y:S01]  /*aaf0*/  STS.128 [R77+0x6020], R12 ;  /* 0x0060200c4d007388 */ /* 0x0003e20000000c00 */
[----:B------:R-:W-:Y:S02]  /*ab00*/  F2FP.TF32.F32.PACK_B R17, R17 ;  /* 0x00000011ff11723e */ /* 0x000fe400024050ff */
        /* <DEDUP_REMOVED lines=20> */
.L_x_159:
[----:B------:R-:W-:Y:S05]  /*ac50*/  BSYNC.RECONVERGENT B0 ;  /* 0x0000000000007941 */ /* 0x000fea0003800200 */
.L_x_158:
[----:B------:R-:W-:Y:S01]  /*ac60*/  BAR.SYNC.DEFER_BLOCKING 0x1, 0x80 ;  /* 0x0042000000007b1d */ /* 0x000fe20000010000 */
[----:B------:R-:W-:Y:S01]  /*ac70*/  UISETP.NE.AND UP0, UPT, UR49, -0x8, UPT ;  /* 0xfffffff83100788c */ /* 0x000fe2000bf05270 */
[----:B------:R-:W-:Y:S08]  /*ac80*/  IADD3 R0, PT, PT, R30, 0x1, RZ ;  /* 0x000000011e007810 */ /* 0x000ff00007ffe0ff */
[----:B------:R-:W-:Y:S05]  /*ac90*/  BRA.U !UP0, `(.L_x_160) ;  /* 0x0000000108287547 */ /* 0x000fea000b800000 */
[----:B------:R-:W-:Y:S01]  /*aca0*/  ISETP.NE.AND P0, PT, R86, RZ, PT ;  /* 0x000000ff5600720c */ /* 0x000fe20003f05270 */
[----:B------:R-:W-:Y:S01]  /*acb0*/  IMAD.U32 R3, RZ, RZ, UR51 ;  /* 0x00000033ff037e24 */ /* 0x000fe2000f8e00ff */
[----:B------:R-:W-:Y:S01]  /*acc0*/  UIADD3 UR51, UPT, UPT, UR51, 0x1, URZ ;  /* 0x0000000133337890 */ /* 0x000fe2000fffe0ff */
[----:B------:R-:W-:Y:S03]  /*acd0*/  IMAD.U32 R2, RZ, RZ, UR37 ;  /* 0x00000025ff027e24 */ /* 0x000fe6000f8e00ff */
[----:B------:R-:W-:Y:S04]  /*ace0*/  UISETP.NE.AND UP0, UPT, UR51, 0x4, UPT ;  /* 0x000000043300788c */ /* 0x000fe8000bf05270 */
[----:B------:R-:W-:Y:S03]  /*acf0*/  USEL UR51, UR51, URZ, UP0 ;  /* 0x000000ff33337287 */ /* 0x000fe60008000000 */
[----:B------:R-:W-:Y:S05]  /*ad00*/  @P0 LEA R3, R3, UR48, 0x3 ;  /* 0x0000003003030c11 */ /* 0x000fea000f8e18ff */
[----:B------:R-:W-:Y:S05]  /*ad10*/  @P0 VIADD R3, R3, 0x50 ;  /* 0x0000005003030836 */ /* 0x000fea0000000000 */
[----:B------:R-:W-:Y:S04]  /*ad20*/  @P0 PRMT R2, R2, 0x654, R3 ;  /* 0x0000065402020816 */ /* 0x000fe80000000003 */
[----:B------:R2:W-:Y:S03]  /*ad30*/  @P0 SYNCS.ARRIVE.TRANS64.RED.A1T0 RZ, [R2+URZ], RZ ;  /* 0x000000ff02ff09a7 */ /* 0x0005e600081004ff */
.L_x_160:
[----:B------:R-:W-:Y:S01]  /*ad40*/  ISETP.NE.AND P2, PT, R82, RZ, PT ;  /* 0x000000ff5200720c */ /* 0x000fe20003f45270 */
[----:B------:R-:W-:Y:S01]  /*ad50*/  UIADD3 UR49, UPT, UPT, UR49, 0x8, URZ ;  /* 0x0000000831317890 */ /* 0x000fe2000fffe0ff */
[----:B------:R-:W-:Y:S01]  /*ad60*/  ISETP.NE.AND P0, PT, R84, 0x2, PT ;  /* 0x000000025400780c */ /* 0x000fe20003f05270 */
[----:B------:R-:W-:Y:S01]  /*ad70*/  IMAD.IADD R20, R29, 0x1, R66 ;  /* 0x000000011d147824 */ /* 0x000fe200078e0242 */
[----:B------:R-:W-:Y:S01]  /*ad80*/  ISETP.NE.AND P1, PT, R0, 0x4, PT ;  /* 0x000000040000780c */ /* 0x000fe20003f25270 */
[----:B------:R-:W-:Y:S01]  /*ad90*/  IMAD.IADD R21, R31, 0x1, R68 ;  /* 0x000000011f157824 */ /* 0x000fe200078e0244 */
[----:B--2---:R-:W-:Y:S02]  /*ada0*/  SEL R2, RZ, 0x1, P0 ;  /* 0x00000001ff027807 */ /* 0x004fe40000000000 */
[----:B------:R-:W-:Y:S02]  /*adb0*/  SEL R3, RZ, 0x1, P1 ;  /* 0x00000001ff037807 */ /* 0x000fe40000800000 */
[----:B------:R-:W-:Y:S02]  /*adc0*/  LOP3.LUT R75, R75, R2, RZ, 0x3c, !PT ;  /* 0x000000024b4b7212 */ /* 0x000fe400078e3cff */
[----:B------:R-:W-:Y:S02]  /*add0*/  LOP3.LUT R76, R76, R3, RZ, 0x3c, !PT ;  /* 0x000000034c4c7212 */ /* 0x000fe400078e3cff */
[----:B------:R-:W-:Y:S02]  /*ade0*/  @P2 R2UR UR36, R74 ;  /* 0x000000004a2422ca */ /* 0x000fe400000e0000 */
[----:B------:R-:W-:Y:S02]  /*adf0*/  SEL R84, R84, RZ, P0 ;  /* 0x000000ff54547207 */ /* 0x000fe40000000000 */
[----:B------:R-:W-:Y:S01]  /*ae00*/  SEL R30, R0, RZ, P1 ;  /* 0x000000ff001e7207 */ /* 0x000fe20000800000 */
[----:B------:R-:W-:Y:S10]  /*ae10*/  @P2 BRA `(.L_x_161) ;  /* 0xffffffa400a82947 */ /* 0x000ff4000383ffff */
[----:B------:R-:W-:-:S09]  /*ae20*/  UISETP.NE.AND UP0, UPT, UR50, URZ, UPT ;  /* 0x000000ff3200728c */ /* 0x000fd2000bf05270 */
[----:B------:R-:W-:Y:S05]  /*ae30*/  BRA.U !UP0, `(.L_x_162) ;  /* 0x0000000108487547 */ /* 0x000fea000b800000 */
[----:B------:R-:W2:Y:S02]  /*ae40*/  LDCU.64 UR4, c[0x0][0x890] ;  /* 0x00011200ff0477ac */ /* 0x000ea40008000a00 */
[----:B--2---:R-:W-:-:S04]  /*ae50*/  UISETP.NE.U32.AND UP0, UPT, UR4, URZ, UPT ;  /* 0x000000ff0400728c */ /* 0x004fc8000bf05070 */
[----:B------:R-:W-:-:S09]  /*ae60*/  UISETP.NE.AND.EX UP0, UPT, UR5, URZ, UPT, UP0 ;  /* 0x000000ff0500728c */ /* 0x000fd2000bf05300 */
[----:B------:R-:W-:Y:S05]  /*ae70*/  BRA.U UP0, `(.L_x_163) ;  /* 0x00000001000c7547 */ /* 0x000fea000b800000 */
[----:B------:R-:W-:-:S13]  /*ae80*/  FSETP.NEU.AND P0, PT, R35, RZ, PT ;  /* 0x000000ff2300720b */ /* 0x000fda0003f0d000 */
[----:B------:R-:W-:Y:S05]  /*ae90*/  @!P0 EXIT ;  /* 0x000000000000894d */ /* 0x000fea0003800000 */
[----:B------:R-:W-:Y:S05]  /*aea0*/  BRA `(.L_x_162) ;  /* 0x00000000002c7947 */ /* 0x000fea0003800000 */
.L_x_163:
[----:B------:R-:W-:Y:S01]  /*aeb0*/  ISETP.NE.AND P0, PT, R83, RZ, PT ;  /* 0x000000ff5300720c */ /* 0x000fe20003f05270 */
[----:B------:R-:W-:-:S12]  /*aec0*/  BSSY.RECONVERGENT B0, `(.L_x_162) ;  /* 0x0000009000007945 */ /* 0x000fd80003800200 */
[----:B------:R-:W-:Y:S05]  /*aed0*/  @P0 BRA `(.L_x_164) ;  /* 0x0000000000140947 */ /* 0x000fea0003800000 */
[----:B------:R-:W2:Y:S02]  /*aee0*/  LDCU.64 UR4, c[0x0][0x888] ;  /* 0x00011100ff0477ac */ /* 0x000ea40008000a00 */
[----:B--2---:R-:W-:-:S04]  /*aef0*/  ISETP.NE.U32.AND P0, PT, RZ, UR4, PT ;  /* 0x00000004ff007c0c */ /* 0x004fc8000bf05070 */
[----:B------:R-:W-:-:S13]  /*af00*/  ISETP.NE.AND.EX P0, PT, RZ, UR5, PT, P0 ;  /* 0x00000005ff007c0c */ /* 0x000fda000bf05300 */
[----:B------:R-:W-:Y:S05]  /*af10*/  @!P0 EXIT ;  /* 0x000000000000894d */ /* 0x000fea0003800000 */
[----:B------:R-:W-:Y:S05]  /*af20*/  BRA `(.L_x_165) ;  /* 0x0000000000087947 */ /* 0x000fea0003800000 */
.L_x_164:
[----:B------:R-:W-:-:S13]  /*af30*/  FSETP.NEU.AND P0, PT, R35, RZ, PT ;  /* 0x000000ff2300720b */ /* 0x000fda0003f0d000 */
[----:B------:R-:W-:Y:S05]  /*af40*/  @!P0 EXIT ;  /* 0x000000000000894d */ /* 0x000fea0003800000 */
.L_x_165:
[----:B------:R-:W-:Y:S05]  /*af50*/  BSYNC.RECONVERGENT B0 ;  /* 0x0000000000007941 */ /* 0x000fea0003800200 */
.L_x_162:
[----:B------:R-:W-:Y:S01]  /*af60*/  ULEA UR4, UR51, UR48, 0x3 ;  /* 0x0000003033047291 */ /* 0x000fe2000f8e18ff */
[----:B------:R-:W-:-:S04]  /*af70*/  DEPBAR.LE SB0, 0x0 ;  /* 0x000080000000791a */ /* 0x000fc80000000000 */
[----:B------:R-:W-:-:S04]  /*af80*/  UIADD3 UR4, UPT, UPT, UR4, 0x50, URZ ;  /* 0x0000005004047890 */ /* 0x000fc8000fffe0ff */
[----:B------:R-:W-:-:S09]  /*af90*/  UPRMT UR4, UR37, 0x654, UR4 ;  /* 0x0000065425047896 */ /* 0x000fd20008000004 */
[----:B------:R-:W-:Y:S01]  /*afa0*/  SYNCS.ARRIVE.TRANS64.RED.A1T0 RZ, [UR4], RZ ;  /* 0x000000ffffff79a7 */ /* 0x000fe20008100404 */
[----:B------:R-:W-:Y:S05]  /*afb0*/  EXIT ;  /* 0x000000000000794d */ /* 0x000fea0003800000 */
.L_x_19:
[----:B--2---:R2:W1:Y:S02]  /*afc0*/  SYNCS.PHASECHK.TRANS64.TRYWAIT P0, [R3+URZ+0xf0], R2 ;  /* 0x0000f002030075a7 */ /* 0x00446400080011ff */
[----:B-1----:R-:W-:Y:S05]  /*afd0*/  @!P0 NANOSLEEP.SYNCS 0x989680 ;  /* 0x009896800000895d */ /* 0x002fea0003900000 */
[----:B------:R-:W1:Y:S02]  /*afe0*/  @!P0 SYNCS.PHASECHK.TRANS64 P0, [R3+URZ+0xf0], R2 ;  /* 0x0000f002030085a7 */ /* 0x000e6400080010ff */
[----:B-1----:R-:W-:Y:S05]  /*aff0*/  @!P0 BRA `(.L_x_19) ;  /* 0xfffffffc00f08947 */ /* 0x002fea000383ffff */
[----:B------:R-:W-:Y:S05]  /*b000*/  BRA `(.L_x_166) ;  /* 0xffffff6400707947 */ /* 0x000fea000383ffff */
.L_x_22:
[----:B-1----:R-:W-:-:S07]  /*b010*/  MOV R2, UR33 ;  /* 0x0000002100027c02 */ /* 0x002fce0008000f00 */
.L_x_167:
[----:B-1----:R1:W2:Y:S02]  /*b020*/  SYNCS.PHASECHK.TRANS64.TRYWAIT P0, [R2+URZ+0x18], R5 ;  /* 0x00001805020075a7 */ /* 0x0022a400080011ff */
[----:B--2---:R-:W-:Y:S05]  /*b030*/  @!P0 NANOSLEEP.SYNCS 0x989680 ;  /* 0x009896800000895d */ /* 0x004fea0003900000 */
[----:B------:R-:W2:Y:S02]  /*b040*/  @!P0 SYNCS.PHASECHK.TRANS64 P0, [R2+URZ+0x18], R5 ;  /* 0x00001805020085a7 */ /* 0x000ea400080010ff */
[----:B--2---:R-:W-:Y:S05]  /*b050*/  @!P0 BRA `(.L_x_167) ;  /* 0xfffffffc00f08947 */ /* 0x004fea000383ffff */
[----:B------:R-:W-:Y:S05]  /*b060*/  BRA `(.L_x_21) ;  /* 0xffffff6400c07947 */ /* 0x000fea000383ffff */
.L_x_28:
[----:B-1----:R-:W-:-:S07]  /*b070*/  MOV R2, UR33 ;  /* 0x0000002100027c02 */ /* 0x002fce0008000f00 */
.L_x_168:
[----:B-1----:R1:W2:Y:S02]  /*b080*/  SYNCS.PHASECHK.TRANS64.TRYWAIT P0, [R2+URZ+0x18], R5 ;  /* 0x00001805020075a7 */ /* 0x0022a400080011ff */
[----:B--2---:R-:W-:Y:S05]  /*b090*/  @!P0 NANOSLEEP.SYNCS 0x989680 ;  /* 0x009896800000895d */ /* 0x004fea0003900000 */
[----:B------:R-:W2:Y:S02]  /*b0a0*/  @!P0 SYNCS.PHASECHK.TRANS64 P0, [R2+URZ+0x18], R5 ;  /* 0x00001805020085a7 */ /* 0x000ea400080010ff */
[----:B--2---:R-:W-:Y:S05]  /*b0b0*/  @!P0 BRA `(.L_x_168) ;  /* 0xfffffffc00f08947 */ /* 0x004fea000383ffff */
[----:B------:R-:W-:Y:S05]  /*b0c0*/  BRA `(.L_x_27) ;  /* 0xffffff6800947947 */ /* 0x000fea000383ffff */
.L_x_32:
[----:B-1----:R1:W2:Y:S02]  /*b0d0*/  SYNCS.PHASECHK.TRANS64.TRYWAIT P0, [R2+URZ+0x80], R3 ;  /* 0x00008003020075a7 */ /* 0x0022a400080011ff */
[----:B--2---:R-:W-:Y:S05]  /*b0e0*/  @!P0 NANOSLEEP.SYNCS 0x989680 ;  /* 0x009896800000895d */ /* 0x004fea0003900000 */
[----:B------:R-:W2:Y:S02]  /*b0f0*/  @!P0 SYNCS.PHASECHK.TRANS64 P0, [R2+URZ+0x80], R3 ;  /* 0x00008003020085a7 */ /* 0x000ea400080010ff */
[----:B--2---:R-:W-:Y:S05]  /*b100*/  @!P0 BRA `(.L_x_32) ;  /* 0xfffffffc00f08947 */ /* 0x004fea000383ffff */
[----:B------:R-:W-:Y:S05]  /*b110*/  BRA `(.L_x_169) ;  /* 0xffffff6c00487947 */ /* 0x000fea000383ffff */
.L_x_36:
[----:B----4-:R-:W-:-:S07]  /*b120*/  MOV R0, UR5 ;  /* 0x0000000500007c02 */ /* 0x010fce0008000f00 */
.L_x_170:
[----:B-1----:R1:W2:Y:S02]  /*b130*/  SYNCS.PHASECHK.TRANS64.TRYWAIT P0, [R0+URZ], R3 ;  /* 0x00000003000075a7 */ /* 0x0022a400080011ff */
[----:B--2---:R-:W-:Y:S05]  /*b140*/  @!P0 NANOSLEEP.SYNCS 0x989680 ;  /* 0x009896800000895d */ /* 0x004fea0003900000 */
[----:B------:R-:W2:Y:S02]  /*b150*/  @!P0 SYNCS.PHASECHK.TRANS64 P0, [R0+URZ], R3 ;  /* 0x00000003000085a7 */ /* 0x000ea400080010ff */
[----:B--2---:R-:W-:Y:S05]  /*b160*/  @!P0 BRA `(.L_x_170) ;  /* 0xfffffffc00f08947 */ /* 0x004fea000383ffff */
[----:B------:R-:W-:Y:S05]  /*b170*/  BRA `(.L_x_171) ;  /* 0xffffff7000b87947 */ /* 0x000fea000383ffff */
.L_x_37:
[----:B----4-:R-:W-:-:S07]  /*b180*/  MOV R0, UR5 ;  /* 0x0000000500007c02 */ /* 0x010fce0008000f00 */
.L_x_172:
[----:B-1----:R1:W2:Y:S02]  /*b190*/  SYNCS.PHASECHK.TRANS64.TRYWAIT P0, [R0+URZ], R3 ;  /* 0x00000003000075a7 */ /* 0x0022a400080011ff */
[----:B--2---:R-:W-:Y:S05]  /*b1a0*/  @!P0 NANOSLEEP.SYNCS 0x989680 ;  /* 0x009896800000895d */ /* 0x004fea0003900000 */
[----:B------:R-:W2:Y:S02]  /*b1b0*/  @!P0 SYNCS.PHASECHK.TRANS64 P0, [R0+URZ], R3 ;  /* 0x00000003000085a7 */ /* 0x000ea400080010ff */
[----:B--2---:R-:W-:Y:S05]  /*b1c0*/  @!P0 BRA `(.L_x_172) ;  /* 0xfffffffc00f08947 */ /* 0x004fea000383ffff */
[----:B------:R-:W-:Y:S05]  /*b1d0*/  BRA `(.L_x_173) ;  /* 0xffffff7000c47947 */ /* 0x000fea000383ffff */
.L_x_40:
[----:B-1----:R1:W2:Y:S02]  /*b1e0*/  SYNCS.PHASECHK.TRANS64.TRYWAIT P0, [R0+URZ+0xe0], R5 ;  /* 0x0000e005000075a7 */ /* 0x0022a400080011ff */
[----:B--2---:R-:W-:Y:S05]  /*b1f0*/  @!P0 NANOSLEEP.SYNCS 0x989680 ;  /* 0x009896800000895d */ /* 0x004fea0003900000 */
[----:B------:R-:W2:Y:S02]  /*b200*/  @!P0 SYNCS.PHASECHK.TRANS64 P0, [R0+URZ+0xe0], R5 ;  /* 0x0000e005000085a7 */ /* 0x000ea400080010ff */
[----:B--2---:R-:W-:Y:S05]  /*b210*/  @!P0 BRA `(.L_x_40) ;  /* 0xfffffffc00f08947 */ /* 0x004fea000383ffff */
[----:B------:R-:W-:Y:S05]  /*b220*/  BRA `(.L_x_174) ;  /* 0xffffff7400207947 */ /* 0x000fea000383ffff */
.L_x_41:
[----:B------:R-:W-:-:S07]  /*b230*/  MOV R0, UR5 ;  /* 0x0000000500007c02 */ /* 0x000fce0008000f00 */
.L_x_175:
[----:B-1----:R1:W2:Y:S02]  /*b240*/  SYNCS.PHASECHK.TRANS64.TRYWAIT P0, [R0+URZ+0x90], R5 ;  /* 0x00009005000075a7 */ /* 0x0022a400080011ff */
[----:B--2---:R-:W-:Y:S05]  /*b250*/  @!P0 NANOSLEEP.SYNCS 0x989680 ;  /* 0x009896800000895d */ /* 0x004fea0003900000 */
[----:B------:R-:W2:Y:S02]  /*b260*/  @!P0 SYNCS.PHASECHK.TRANS64 P0, [R0+URZ+0x90], R5 ;  /* 0x00009005000085a7 */ /* 0x000ea400080010ff */
[----:B--2---:R-:W-:Y:S05]  /*b270*/  @!P0 BRA `(.L_x_175) ;  /* 0xfffffffc00f08947 */ /* 0x004fea000383ffff */
[----:B------:R-:W-:Y:S05]  /*b280*/  BRA `(.L_x_176) ;  /* 0xffffff7400307947 */ /* 0x000fea000383ffff */
.L_x_42:
[----:B-1----:R1:W2:Y:S02]  /*b290*/  SYNCS.PHASECHK.TRANS64.TRYWAIT P1, [R0+URZ+0x80], R5 ;  /* 0x00008005000075a7 */ /* 0x0022a400080211ff */
[----:B--2---:R-:W-:Y:S05]  /*b2a0*/  @!P1 NANOSLEEP.SYNCS 0x989680 ;  /* 0x009896800000995d */ /* 0x004fea0003900000 */
[----:B------:R-:W2:Y:S02]  /*b2b0*/  @!P1 SYNCS.PHASECHK.TRANS64 P1, [R0+URZ+0x80], R5 ;  /* 0x00008005000095a7 */ /* 0x000ea400080210ff */
[----:B--2---:R-:W-:Y:S05]  /*b2c0*/  @!P1 BRA `(.L_x_42) ;  /* 0xfffffffc00f09947 */ /* 0x004fea000383ffff */
[----:B------:R-:W-:Y:S05]  /*b2d0*/  BRA `(.L_x_177) ;  /* 0xffffff7400607947 */ /* 0x000fea000383ffff */
.L_x_45:
[----:B------:R-:W-:-:S07]  /*b2e0*/  MOV R0, UR5 ;  /* 0x0000000500007c02 */ /* 0x000fce0008000f00 */
.L_x_178:
[----:B-1----:R1:W2:Y:S02]  /*b2f0*/  SYNCS.PHASECHK.TRANS64.TRYWAIT P0, [R0+URZ+0x90], R3 ;  /* 0x00009003000075a7 */ /* 0x0022a400080011ff */
[----:B--2---:R-:W-:Y:S05]  /*b300*/  @!P0 NANOSLEEP.SYNCS 0x989680 ;  /* 0x009896800000895d */ /* 0x004fea0003900000 */
[----:B------:R-:W2:Y:S02]  /*b310*/  @!P0 SYNCS.PHASECHK.TRANS64 P0, [R0+URZ+0x90], R3 ;  /* 0x00009003000085a7 */ /* 0x000ea400080010ff */
[----:B--2---:R-:W-:Y:S05]  /*b320*/  @!P0 BRA `(.L_x_178) ;  /* 0xfffffffc00f08947 */ /* 0x004fea000383ffff */
[----:B------:R-:W-:Y:S05]  /*b330*/  BRA `(.L_x_44) ;  /* 0xffffff7400b47947 */ /* 0x000fea000383ffff */
.L_x_52:
[----:B-1----:R1:W2:Y:S02]  /*b340*/  SYNCS.PHASECHK.TRANS64.TRYWAIT P1, [R0+URZ+0x80], R5 ;  /* 0x00008005000075a7 */ /* 0x0022a400080211ff */
[----:B--2---:R-:W-:Y:S05]  /*b350*/  @!P1 NANOSLEEP.SYNCS 0x989680 ;  /* 0x009896800000995d */ /* 0x004fea0003900000 */
[----:B------:R-:W2:Y:S02]  /*b360*/  @!P1 SYNCS.PHASECHK.TRANS64 P1, [R0+URZ+0x80], R5 ;  /* 0x00008005000095a7 */ /* 0x000ea400080210ff */
[----:B--2---:R-:W-:Y:S05]  /*b370*/  @!P1 BRA `(.L_x_52) ;  /* 0xfffffffc00f09947 */ /* 0x004fea000383ffff */
[----:B------:R-:W-:Y:S05]  /*b380*/  BRA `(.L_x_179) ;  /* 0xffffff7c00447947 */ /* 0x000fea000383ffff */
.L_x_53:
[----:B------:R-:W-:-:S07]  /*b390*/  MOV R3, UR6 ;  /* 0x0000000600037c02 */ /* 0x000fce0008000f00 */
.L_x_180:
[----:B-1----:R1:W2:Y:S02]  /*b3a0*/  SYNCS.PHASECHK.TRANS64.TRYWAIT P0, [R3+URZ+0xc0], R0 ;  /* 0x0000c000030075a7 */ /* 0x0022a400080011ff */
[----:B--2---:R-:W-:Y:S05]  /*b3b0*/  @!P0 NANOSLEEP.SYNCS 0x989680 ;  /* 0x009896800000895d */ /* 0x004fea0003900000 */
[----:B------:R-:W2:Y:S02]  /*b3c0*/  @!P0 SYNCS.PHASECHK.TRANS64 P0, [R3+URZ+0xc0], R0 ;  /* 0x0000c000030085a7 */ /* 0x000ea400080010ff */
[----:B--2---:R-:W-:Y:S05]  /*b3d0*/  @!P0 BRA `(.L_x_180) ;  /* 0xfffffffc00f08947 */ /* 0x004fea000383ffff */
[----:B------:R-:W-:Y:S05]  /*b3e0*/  BRA `(.L_x_181) ;  /* 0xffffff7c007c7947 */ /* 0x000fea000383ffff */
.L_x_56:
[----:B------:R-:W-:Y:S07]  /*b3f0*/  MOV R0, UR11 ;  /* 0x0000000b00007c02 */ /* 0x000fee0008000f00 */
.L_x_182:
[----:B-1----:R1:W2:Y:S02]  /*b400*/  SYNCS.PHASECHK.TRANS64.TRYWAIT P0, [R0+URZ], R3 ;  /* 0x00000003000075a7 */ /* 0x0022a400080011ff */
[----:B--2---:R-:W-:Y:S05]  /*b410*/  @!P0 NANOSLEEP.SYNCS 0x989680 ;  /* 0x009896800000895d */ /* 0x004fea0003900000 */
[----:B------:R-:W2:Y:S02]  /*b420*/  @!P0 SYNCS.PHASECHK.TRANS64 P0, [R0+URZ], R3 ;  /* 0x00000003000085a7 */ /* 0x000ea400080010ff */
[----:B--2---:R-:W-:Y:S05]  /*b430*/  @!P0 BRA `(.L_x_182) ;  /* 0xfffffffc00f08947 */ /* 0x004fea000383ffff */
[----:B------:R-:W-:Y:S05]  /*b440*/  BRA `(.L_x_55) ;  /* 0xffffff7c00987947 */ /* 0x000fea000383ffff */
.L_x_59:
[----:B------:R-:W-:-:S07]  /*b450*/  MOV R0, UR6 ;  /* 0x0000000600007c02 */ /* 0x000fce0008000f00 */
.L_x_183:
[----:B--2---:R2:W4:Y:S02]  /*b460*/  SYNCS.PHASECHK.TRANS64.TRYWAIT P0, [R0+URZ], R3 ;  /* 0x00000003000075a7 */ /* 0x00452400080011ff */
[----:B----4-:R-:W-:Y:S05]  /*b470*/  @!P0 NANOSLEEP.SYNCS 0x989680 ;  /* 0x009896800000895d */ /* 0x010fea0003900000 */
[----:B------:R-:W4:Y:S02]  /*b480*/  @!P0 SYNCS.PHASECHK.TRANS64 P0, [R0+URZ], R3 ;  /* 0x00000003000085a7 */ /* 0x000f2400080010ff */
[----:B----4-:R-:W-:Y:S05]  /*b490*/  @!P0 BRA `(.L_x_183) ;  /* 0xfffffffc00f08947 */ /* 0x010fea000383ffff */
[----:B------:R-:W-:Y:S05]  /*b4a0*/  BRA `(.L_x_184) ;  /* 0xffffff8000c47947 */ /* 0x000fea000383ffff */
.L_x_60:
[----:B------:R-:W-:-:S07]  /*b4b0*/  MOV R0, UR6 ;  /* 0x0000000600007c02 */ /* 0x000fce0008000f00 */
.L_x_185:
[----:B-1----:R1:W2:Y:S02]  /*b4c0*/  SYNCS.PHASECHK.TRANS64.TRYWAIT P0, [R0+URZ], R3 ;  /* 0x00000003000075a7 */ /* 0x0022a400080011ff */
[----:B--2---:R-:W-:Y:S05]  /*b4d0*/  @!P0 NANOSLEEP.SYNCS 0x989680 ;  /* 0x009896800000895d */ /* 0x004fea0003900000 */
[----:B------:R-:W2:Y:S02]  /*b4e0*/  @!P0 SYNCS.PHASECHK.TRANS64 P0, [R0+URZ], R3 ;  /* 0x00000003000085a7 */ /* 0x000ea400080010ff */
[----:B--2---:R-:W-:Y:S05]  /*b4f0*/  @!P0 BRA `(.L_x_185) ;  /* 0xfffffffc00f08947 */ /* 0x004fea000383ffff */
[----:B------:R-:W-:Y:S05]  /*b500*/  BRA `(.L_x_186) ;  /* 0xffffff8000d07947 */ /* 0x000fea000383ffff */
.L_x_61:
[----:B------:R-:W-:-:S07]  /*b510*/  MOV R0, UR6 ;  /* 0x0000000600007c02 */ /* 0x000fce0008000f00 */
.L_x_187:
[----:B-1----:R1:W2:Y:S02]  /*b520*/  SYNCS.PHASECHK.TRANS64.TRYWAIT P0, [R0+URZ], R3 ;  /* 0x00000003000075a7 */ /* 0x0022a400080011ff */
[----:B--2---:R-:W-:Y:S05]  /*b530*/  @!P0 NANOSLEEP.SYNCS 0x989680 ;  /* 0x009896800000895d */ /* 0x004fea0003900000 */
[----:B------:R-:W2:Y:S02]  /*b540*/  @!P0 SYNCS.PHASECHK.TRANS64 P0, [R0+URZ], R3 ;  /* 0x00000003000085a7 */ /* 0x000ea400080010ff */
[----:B--2---:R-:W-:Y:S05]  /*b550*/  @!P0 BRA `(.L_x_187) ;  /* 0xfffffffc00f08947 */ /* 0x004fea000383ffff */
[----:B------:R-:W-:Y:S05]  /*b560*/  BRA `(.L_x_188) ;  /* 0xffffff8000dc7947 */ /* 0x000fea000383ffff */
.L_x_62:
[----:B------:R-:W-:-:S07]  /*b570*/  MOV R0, UR7 ;  /* 0x0000000700007c02 */ /* 0x000fce0008000f00 */
.L_x_189:
[----:B-1----:R1:W2:Y:S02]  /*b580*/  SYNCS.PHASECHK.TRANS64.TRYWAIT P0, [R0+URZ], R3 ;  /* 0x00000003000075a7 */ /* 0x0022a400080011ff */
[----:B--2---:R-:W-:Y:S05]  /*b590*/  @!P0 NANOSLEEP.SYNCS 0x989680 ;  /* 0x009896800000895d */ /* 0x004fea0003900000 */
[----:B------:R-:W2:Y:S02]  /*b5a0*/  @!P0 SYNCS.PHASECHK.TRANS64 P0, [R0+URZ], R3 ;  /* 0x00000003000085a7 */ /* 0x000ea400080010ff */
[----:B--2---:R-:W-:Y:S05]  /*b5b0*/  @!P0 BRA `(.L_x_189) ;  /* 0xfffffffc00f08947 */ /* 0x004fea000383ffff */
[----:B------:R-:W-:Y:S05]  /*b5c0*/  BRA `(.L_x_190) ;  /* 0xffffff8000e87947 */ /* 0x000fea000383ffff */
.L_x_67:
[----:B--2---:R2:W3:Y:S02]  /*b5d0*/  SYNCS.PHASECHK.TRANS64.TRYWAIT P0, [R0+URZ+0x80], R3 ;  /* 0x00008003000075a7 */ /* 0x0044e400080011ff */
[----:B---3--:R-:W-:Y:S05]  /*b5e0*/  @!P0 NANOSLEEP.SYNCS 0x989680 ;  /* 0x009896800000895d */ /* 0x008fea0003900000 */
[----:B------:R-:W3:Y:S02]  /*b5f0*/  @!P0 SYNCS.PHASECHK.TRANS64 P0, [R0+URZ+0x80], R3 ;  /* 0x00008003000085a7 */ /* 0x000ee400080010ff */
[----:B---3--:R-:W-:Y:S05]  /*b600*/  @!P0 BRA `(.L_x_67) ;  /* 0xfffffffc00f08947 */ /* 0x008fea000383ffff */
[----:B------:R-:W-:Y:S05]  /*b610*/  BRA `(.L_x_191) ;  /* 0xffffff8400ec7947 */ /* 0x000fea000383ffff */
.L_x_70:
[----:B------:R-:W-:Y:S07]  /*b620*/  MOV R0, UR7 ;  /* 0x0000000700007c02 */ /* 0x000fee0008000f00 */
.L_x_192:
[----:B--2---:R2:W3:Y:S02]  /*b630*/  SYNCS.PHASECHK.TRANS64.TRYWAIT P0, [R0+URZ+0x78], R3 ;  /* 0x00007803000075a7 */ /* 0x0044e400080011ff */
[----:B---3--:R-:W-:Y:S05]  /*b640*/  @!P0 NANOSLEEP.SYNCS 0x989680 ;  /* 0x009896800000895d */ /* 0x008fea0003900000 */
[----:B------:R-:W3:Y:S02]  /*b650*/  @!P0 SYNCS.PHASECHK.TRANS64 P0, [R0+URZ+0x78], R3 ;  /* 0x00007803000085a7 */ /* 0x000ee400080010ff */
[----:B---3--:R-:W-:Y:S05]  /*b660*/  @!P0 BRA `(.L_x_192) ;  /* 0xfffffffc00f08947 */ /* 0x008fea000383ffff */
[----:B------:R-:W-:Y:S05]  /*b670*/  BRA `(.L_x_69) ;  /* 0xffffff8800cc7947 */ /* 0x000fea000383ffff */
.L_x_73:
[----:B------:R-:W-:Y:S07]  /*b680*/  MOV R3, UR7 ;  /* 0x0000000700037c02 */ /* 0x000fee0008000f00 */
.L_x_193:
[----:B-1----:R1:W2:Y:S02]  /*b690*/  SYNCS.PHASECHK.TRANS64.TRYWAIT P0, [R3+URZ+0x50], R12 ;  /* 0x0000500c030075a7 */ /* 0x0022a400080011ff */
[----:B--2---:R-:W-:Y:S05]  /*b6a0*/  @!P0 NANOSLEEP.SYNCS 0x989680 ;  /* 0x009896800000895d */ /* 0x004fea0003900000 */
[----:B------:R-:W2:Y:S02]  /*b6b0*/  @!P0 SYNCS.PHASECHK.TRANS64 P0, [R3+URZ+0x50], R12 ;  /* 0x0000500c030085a7 */ /* 0x000ea400080010ff */
[----:B--2---:R-:W-:Y:S05]  /*b6c0*/  @!P0 BRA `(.L_x_193) ;  /* 0xfffffffc00f08947 */ /* 0x004fea000383ffff */
[----:B------:R-:W-:Y:S05]  /*b6d0*/  BRA `(.L_x_194) ;  /* 0xffffff8c00487947 */ /* 0x000fea000383ffff */
.L_x_74:
[----:B-1----:R-:W-:Y:S07]  /*b6e0*/  MOV R3, UR7 ;  /* 0x0000000700037c02 */ /* 0x002fee0008000f00 */
.L_x_195:
[----:B-1----:R1:W2:Y:S02]  /*b6f0*/  SYNCS.PHASECHK.TRANS64.TRYWAIT P0, [R3+URZ+0x58], R12 ;  /* 0x0000580c030075a7 */ /* 0x0022a400080011ff */
[----:B--2---:R-:W-:Y:S05]  /*b700*/  @!P0 NANOSLEEP.SYNCS 0x989680 ;  /* 0x009896800000895d */ /* 0x004fea0003900000 */
[----:B------:R-:W2:Y:S02]  /*b710*/  @!P0 SYNCS.PHASECHK.TRANS64 P0, [R3+URZ+0x58], R12 ;  /* 0x0000580c030085a7 */ /* 0x000ea400080010ff */
[----:B--2---:R-:W-:Y:S05]  /*b720*/  @!P0 BRA `(.L_x_195) ;  /* 0xfffffffc00f08947 */ /* 0x004fea000383ffff */
[----:B------:R-:W-:Y:S05]  /*b730*/  BRA `(.L_x_196) ;  /* 0xffffff8c00887947 */ /* 0x000fea000383ffff */
.L_x_75:
[----:B-1----:R-:W-:Y:S07]  /*b740*/  MOV R3, UR7 ;  /* 0x0000000700037c02 */ /* 0x002fee0008000f00 */
.L_x_197:
[----:B-1----:R1:W2:Y:S02]  /*b750*/  SYNCS.PHASECHK.TRANS64.TRYWAIT P0, [R3+URZ+0x60], R12 ;  /* 0x0000600c030075a7 */ /* 0x0022a400080011ff */
[----:B--2---:R-:W-:Y:S05]  /*b760*/  @!P0 NANOSLEEP.SYNCS 0x989680 ;  /* 0x009896800000895d */ /* 0x004fea0003900000 */
[----:B------:R-:W2:Y:S02]  /*b770*/  @!P0 SYNCS.PHASECHK.TRANS64 P0, [R3+URZ+0x60], R12 ;  /* 0x0000600c030085a7 */ /* 0x000ea400080010ff */
[----:B--2---:R-:W-:Y:S05]  /*b780*/  @!P0 BRA `(.L_x_197) ;  /* 0xfffffffc00f08947 */ /* 0x004fea000383ffff */
[----:B------:R-:W-:Y:S05]  /*b790*/  BRA `(.L_x_198) ;  /* 0xffffff8c00cc7947 */ /* 0x000fea000383ffff */
.L_x_76:
[----:B-1----:R-:W-:Y:S07]  /*b7a0*/  MOV R3, UR7 ;  /* 0x0000000700037c02 */ /* 0x002fee0008000f00 */
.L_x_199:
[----:B-1----:R1:W2:Y:S02]  /*b7b0*/  SYNCS.PHASECHK.TRANS64.TRYWAIT P0, [R3+URZ+0x68], R12 ;  /* 0x0000680c030075a7 */ /* 0x0022a400080011ff */
[----:B--2---:R-:W-:Y:S05]  /*b7c0*/  @!P0 NANOSLEEP.SYNCS 0x989680 ;  /* 0x009896800000895d */ /* 0x004fea0003900000 */
[----:B------:R-:W2:Y:S02]  /*b7d0*/  @!P0 SYNCS.PHASECHK.TRANS64 P0, [R3+URZ+0x68], R12 ;  /* 0x0000680c030085a7 */ /* 0x000ea400080010ff */
[----:B--2---:R-:W-:Y:S05]  /*b7e0*/  @!P0 BRA `(.L_x_199) ;  /* 0xfffffffc00f08947 */ /* 0x004fea000383ffff */
[----:B------:R-:W-:Y:S05]  /*b7f0*/  BRA `(.L_x_200) ;  /* 0xffffff9000147947 */ /* 0x000fea000383ffff */
.L_x_77:
[----:B-1----:R-:W-:Y:S07]  /*b800*/  MOV R3, UR7 ;  /* 0x0000000700037c02 */ /* 0x002fee0008000f00 */
.L_x_201:
[----:B-1----:R1:W2:Y:S02]  /*b810*/  SYNCS.PHASECHK.TRANS64.TRYWAIT P0, [R3+URZ+0x50], R20 ;  /* 0x00005014030075a7 */ /* 0x0022a400080011ff */
[----:B--2---:R-:W-:Y:S05]  /*b820*/  @!P0 NANOSLEEP.SYNCS 0x989680 ;  /* 0x009896800000895d */ /* 0x004fea0003900000 */
[----:B------:R-:W2:Y:S02]  /*b830*/  @!P0 SYNCS.PHASECHK.TRANS64 P0, [R3+URZ+0x50], R20 ;  /* 0x00005014030085a7 */ /* 0x000ea400080010ff */
[----:B--2---:R-:W-:Y:S05]  /*b840*/  @!P0 BRA `(.L_x_201) ;  /* 0xfffffffc00f08947 */ /* 0x004fea000383ffff */
[----:B------:R-:W-:Y:S05]  /*b850*/  BRA `(.L_x_202) ;  /* 0xffffff9000607947 */ /* 0x000fea000383ffff */
.L_x_78:
[----:B-1----:R-:W-:Y:S07]  /*b860*/  MOV R3, UR7 ;  /* 0x0000000700037c02 */ /* 0x002fee0008000f00 */
.L_x_203:
[----:B-1----:R1:W2:Y:S02]  /*b870*/  SYNCS.PHASECHK.TRANS64.TRYWAIT P0, [R3+URZ+0x58], R20 ;  /* 0x00005814030075a7 */ /* 0x0022a400080011ff */
[----:B--2---:R-:W-:Y:S05]  /*b880*/  @!P0 NANOSLEEP.SYNCS 0x989680 ;  /* 0x009896800000895d */ /* 0x004fea0003900000 */
[----:B------:R-:W2:Y:S02]  /*b890*/  @!P0 SYNCS.PHASECHK.TRANS64 P0, [R3+URZ+0x58], R20 ;  /* 0x00005814030085a7 */ /* 0x000ea400080010ff */
[----:B--2---:R-:W-:Y:S05]  /*b8a0*/  @!P0 BRA `(.L_x_203) ;  /* 0xfffffffc00f08947 */ /* 0x004fea000383ffff */
[----:B------:R-:W-:Y:S05]  /*b8b0*/  BRA `(.L_x_204) ;  /* 0xffffff9000a87947 */ /* 0x000fea000383ffff */
.L_x_79:
[----:B-1----:R-:W-:Y:S07]  /*b8c0*/  MOV R3, UR7 ;  /* 0x0000000700037c02 */ /* 0x002fee0008000f00 */
.L_x_205:
[----:B-1----:R1:W2:Y:S02]  /*b8d0*/  SYNCS.PHASECHK.TRANS64.TRYWAIT P0, [R3+URZ+0x60], R20 ;  /* 0x00006014030075a7 */ /* 0x0022a400080011ff */
[----:B--2---:R-:W-:Y:S05]  /*b8e0*/  @!P0 NANOSLEEP.SYNCS 0x989680 ;  /* 0x009896800000895d */ /* 0x004fea0003900000 */
[----:B------:R-:W2:Y:S02]  /*b8f0*/  @!P0 SYNCS.PHASECHK.TRANS64 P0, [R3+URZ+0x60], R20 ;  /* 0x00006014030085a7 */ /* 0x000ea400080010ff */
[----:B--2---:R-:W-:Y:S05]  /*b900*/  @!P0 BRA `(.L_x_205) ;  /* 0xfffffffc00f08947 */ /* 0x004fea000383ffff */
[----:B------:R-:W-:Y:S05]  /*b910*/  BRA `(.L_x_206) ;  /* 0xffffff9000f07947 */ /* 0x000fea000383ffff */
.L_x_80:
[----:B------:R-:W-:Y:S07]  /*b920*/  MOV R3, UR7 ;  /* 0x0000000700037c02 */ /* 0x000fee0008000f00 */
.L_x_207:
[----:B-1----:R1:W2:Y:S02]  /*b930*/  SYNCS.PHASECHK.TRANS64.TRYWAIT P0, [R3+URZ+0x68], R20 ;  /* 0x00006814030075a7 */ /* 0x0022a400080011ff */
[----:B--2---:R-:W-:Y:S05]  /*b940*/  @!P0 NANOSLEEP.SYNCS 0x989680 ;  /* 0x009896800000895d */ /* 0x004fea0003900000 */
[----:B------:R-:W2:Y:S02]  /*b950*/  @!P0 SYNCS.PHASECHK.TRANS64 P0, [R3+URZ+0x68], R20 ;  /* 0x00006814030085a7 */ /* 0x000ea400080010ff */
[----:B--2---:R-:W-:Y:S05]  /*b960*/  @!P0 BRA `(.L_x_207) ;  /* 0xfffffffc00f08947 */ /* 0x004fea000383ffff */
[----:B------:R-:W-:Y:S05]  /*b970*/  BRA `(.L_x_208) ;  /* 0xffffff9400787947 */ /* 0x000fea000383ffff */
.L_x_82:
[----:B------:R-:W-:-:S07]  /*b980*/  MOV R3, UR7 ;  /* 0x0000000700037c02 */ /* 0x000fce0008000f00 */
.L_x_209:
[----:B-1----:R1:W3:Y:S02]  /*b990*/  SYNCS.PHASECHK.TRANS64.TRYWAIT P0, [R3+URZ+0x50], R12 ;  /* 0x0000500c030075a7 */ /* 0x0022e400080011ff */
[----:B---3--:R-:W-:Y:S05]  /*b9a0*/  @!P0 NANOSLEEP.SYNCS 0x989680 ;  /* 0x009896800000895d */ /* 0x008fea0003900000 */
[----:B------:R-:W3:Y:S02]  /*b9b0*/  @!P0 SYNCS.PHASECHK.TRANS64 P0, [R3+URZ+0x50], R12 ;  /* 0x0000500c030085a7 */ /* 0x000ee400080010ff */
[----:B---3--:R-:W-:Y:S05]  /*b9c0*/  @!P0 BRA `(.L_x_209) ;  /* 0xfffffffc00f08947 */ /* 0x008fea000383ffff */
[----:B------:R-:W-:Y:S05]  /*b9d0*/  BRA `(.L_x_210) ;  /* 0xffffff9400e07947 */ /* 0x000fea000383ffff */
.L_x_83:
[----:B-1----:R-:W-:-:S07]  /*b9e0*/  MOV R3, UR7 ;  /* 0x0000000700037c02 */ /* 0x002fce0008000f00 */
.L_x_211:
[----:B-1----:R1:W3:Y:S02]  /*b9f0*/  SYNCS.PHASECHK.TRANS64.TRYWAIT P0, [R3+URZ+0x58], R12 ;  /* 0x0000580c030075a7 */ /* 0x0022e400080011ff */
[----:B---3--:R-:W-:Y:S05]  /*ba00*/  @!P0 NANOSLEEP.SYNCS 0x989680 ;  /* 0x009896800000895d */ /* 0x008fea0003900000 */
[----:B------:R-:W3:Y:S02]  /*ba10*/  @!P0 SYNCS.PHASECHK.TRANS64 P0, [R3+URZ+0x58], R12 ;  /* 0x0000580c030085a7 */ /* 0x000ee400080010ff */
[----:B---3--:R-:W-:Y:S05]  /*ba20*/  @!P0 BRA `(.L_x_211) ;  /* 0xfffffffc00f08947 */ /* 0x008fea000383ffff */
[----:B------:R-:W-:Y:S05]  /*ba30*/  BRA `(.L_x_212) ;  /* 0xffffff9400d07947 */ /* 0x000fea000383ffff */
.L_x_84:
[----:B-1----:R-:W-:-:S07]  /*ba40*/  MOV R3, UR7 ;  /* 0x0000000700037c02 */ /* 0x002fce0008000f00 */
.L_x_213:
[----:B-1----:R1:W3:Y:S02]  /*ba50*/  SYNCS.PHASECHK.TRANS64.TRYWAIT P0, [R3+URZ+0x60], R12 ;  /* 0x0000600c030075a7 */ /* 0x0022e400080011ff */
[----:B---3--:R-:W-:Y:S05]  /*ba60*/  @!P0 NANOSLEEP.SYNCS 0x989680 ;  /* 0x009896800000895d */ /* 0x008fea0003900000 */
[----:B------:R-:W3:Y:S02]  /*ba70*/  @!P0 SYNCS.PHASECHK.TRANS64 P0, [R3+URZ+0x60], R12 ;  /* 0x0000600c030085a7 */ /* 0x000ee400080010ff */
[----:B---3--:R-:W-:Y:S05]  /*ba80*/  @!P0 BRA `(.L_x_213) ;  /* 0xfffffffc00f08947 */ /* 0x008fea000383ffff */
[----:B------:R-:W-:Y:S05]  /*ba90*/  BRA `(.L_x_214) ;  /* 0xffffff9400c47947 */ /* 0x000fea000383ffff */
.L_x_86:
[----:B--2---:R2:W4:Y:S02]  /*baa0*/  SYNCS.PHASECHK.TRANS64.TRYWAIT P0, [R0+URZ+0x80], R3 ;  /* 0x00008003000075a7 */ /* 0x00452400080011ff */
[----:B----4-:R-:W-:Y:S05]  /*bab0*/  @!P0 NANOSLEEP.SYNCS 0x989680 ;  /* 0x009896800000895d */ /* 0x010fea0003900000 */
[----:B------:R-:W4:Y:S02]  /*bac0*/  @!P0 SYNCS.PHASECHK.TRANS64 P0, [R0+URZ+0x80], R3 ;  /* 0x00008003000085a7 */ /* 0x000f2400080010ff */
[----:B----4-:R-:W-:Y:S05]  /*bad0*/  @!P0 BRA `(.L_x_86) ;  /* 0xfffffffc00f08947 */ /* 0x010fea000383ffff */
[----:B------:R-:W-:Y:S05]  /*bae0*/  BRA `(.L_x_215) ;  /* 0xffffff9800887947 */ /* 0x000fea000383ffff */
.L_x_97:
[----:B-1----:R-:W-:Y:S04]  /*baf0*/  MOV R2, UR48 ;  /* 0x0000003000027c02 */ /* 0x002fe80008000f00 */
[----:B------:R1:W3:Y:S03]  /*bb00*/  SYNCS.PHASECHK.TRANS64.TRYWAIT P1, [R2+URZ+0x30], R3 ;  /* 0x00003003020075a7 */ /* 0x0002e600080211ff */
[----:B---3--:R-:W-:Y:S05]  /*bb10*/  @!P1 NANOSLEEP.SYNCS 0x989680 ;  /* 0x009896800000995d */ /* 0x008fea0003900000 */
[----:B------:R-:W3:Y:S02]  /*bb20*/  @!P1 SYNCS.PHASECHK.TRANS64 P1, [R2+URZ+0x30], R3 ;  /* 0x00003003020095a7 */ /* 0x000ee400080210ff */
[----:B---3--:R-:W-:Y:S05]  /*bb30*/  @!P1 BRA `(.L_x_97) ;  /* 0xfffffffc00ec9947 */ /* 0x008fea000383ffff */
[----:B------:R-:W-:Y:S05]  /*bb40*/  BRA `(.L_x_96) ;  /* 0xffffffa400907947 */ /* 0x000fea000383ffff */
.L_x_99:
[----:B-1----:R1:W4:Y:S02]  /*bb50*/  SYNCS.PHASECHK.TRANS64.TRYWAIT P0, [R87+URZ+0xa0], R0 ;  /* 0x0000a000570075a7 */ /* 0x00232400080011ff */
[----:B----4-:R-:W-:Y:S05]  /*bb60*/  @!P0 NANOSLEEP.SYNCS 0x989680 ;  /* 0x009896800000895d */ /* 0x010fea0003900000 */
[----:B------:R-:W4:Y:S02]  /*bb70*/  @!P0 SYNCS.PHASECHK.TRANS64 P0, [R87+URZ+0xa0], R0 ;  /* 0x0000a000570085a7 */ /* 0x000f2400080010ff */
[----:B----4-:R-:W-:Y:S05]  /*bb80*/  @!P0 BRA `(.L_x_99) ;  /* 0xfffffffc00f08947 */ /* 0x010fea000383ffff */
[----:B------:R-:W-:Y:S05]  /*bb90*/  BRA `(.L_x_98) ;  /* 0xffffffa400b87947 */ /* 0x000fea000383ffff */
.L_x_108:
[----:B-1----:R1:W2:Y:S02]  /*bba0*/  SYNCS.PHASECHK.TRANS64.TRYWAIT P0, [R3+URZ+0x30], R0 ;  /* 0x00003000030075a7 */ /* 0x0022a400080011ff */
[----:B--2---:R-:W-:Y:S05]  /*bbb0*/  @!P0 NANOSLEEP.SYNCS 0x989680 ;  /* 0x009896800000895d */ /* 0x004fea0003900000 */
[----:B------:R-:W2:Y:S02]  /*bbc0*/  @!P0 SYNCS.PHASECHK.TRANS64 P0, [R3+URZ+0x30], R0 ;  /* 0x00003000030085a7 */ /* 0x000ea400080010ff */
[----:B--2---:R-:W-:Y:S05]  /*bbd0*/  @!P0 BRA `(.L_x_108) ;  /* 0xfffffffc00f08947 */ /* 0x004fea000383ffff */
[----:B------:R-:W-:Y:S05]  /*bbe0*/  BRA `(.L_x_107) ;  /* 0xffffffac00d47947 */ /* 0x000fea000383ffff */
.L_x_116:
[----:B-1----:R1:W2:Y:S02]  /*bbf0*/  SYNCS.PHASECHK.TRANS64.TRYWAIT P0, [R91+URZ+0x30], R6 ;  /* 0x000030065b0075a7 */ /* 0x0022a400080011ff */
[----:B--2---:R-:W-:Y:S05]  /*bc00*/  @!P0 NANOSLEEP.SYNCS 0x989680 ;  /* 0x009896800000895d */ /* 0x004fea0003900000 */
[----:B------:R-:W2:Y:S02]  /*bc10*/  @!P0 SYNCS.PHASECHK.TRANS64 P0, [R91+URZ+0x30], R6 ;  /* 0x000030065b0085a7 */ /* 0x000ea400080010ff */
[----:B--2---:R-:W-:Y:S05]  /*bc20*/  @!P0 BRA `(.L_x_116) ;  /* 0xfffffffc00f08947 */ /* 0x004fea000383ffff */
[----:B------:R-:W-:Y:S05]  /*bc30*/  BRA `(.L_x_115) ;  /* 0xffffffb800147947 */ /* 0x000fea000383ffff */
.L_x_124:
[----:B-1----:R1:W2:Y:S02]  /*bc40*/  SYNCS.PHASECHK.TRANS64.TRYWAIT P0, [R91+URZ+0x30], R6 ;  /* 0x000030065b0075a7 */ /* 0x0022a400080011ff */
[----:B--2---:R-:W-:Y:S05]  /*bc50*/  @!P0 NANOSLEEP.SYNCS 0x989680 ;  /* 0x009896800000895d */ /* 0x004fea0003900000 */
[----:B------:R-:W2:Y:S02]  /*bc60*/  @!P0 SYNCS.PHASECHK.TRANS64 P0, [R91+URZ+0x30], R6 ;  /* 0x000030065b0085a7 */ /* 0x000ea400080010ff */
[----:B--2---:R-:W-:Y:S05]  /*bc70*/  @!P0 BRA `(.L_x_124) ;  /* 0xfffffffc00f08947 */ /* 0x004fea000383ffff */
[----:B------:R-:W-:Y:S05]  /*bc80*/  BRA `(.L_x_123) ;  /* 0xffffffc000587947 */ /* 0x000fea000383ffff */
.L_x_132:
[----:B-1----:R1:W2:Y:S02]  /*bc90*/  SYNCS.PHASECHK.TRANS64.TRYWAIT P0, [R92+URZ+0x30], R5 ;  /* 0x000030055c0075a7 */ /* 0x0022a400080011ff */
[----:B--2---:R-:W-:Y:S05]  /*bca0*/  @!P0 NANOSLEEP.SYNCS 0x989680 ;  /* 0x009896800000895d */ /* 0x004fea0003900000 */
[----:B------:R-:W2:Y:S02]  /*bcb0*/  @!P0 SYNCS.PHASECHK.TRANS64 P0, [R92+URZ+0x30], R5 ;  /* 0x000030055c0085a7 */ /* 0x000ea400080010ff */
[----:B--2---:R-:W-:Y:S05]  /*bcc0*/  @!P0 BRA `(.L_x_132) ;  /* 0xfffffffc00f08947 */ /* 0x004fea000383ffff */
[----:B------:R-:W-:Y:S05]  /*bcd0*/  BRA `(.L_x_131) ;  /* 0xffffffc800a87947 */ /* 0x000fea000383ffff */
.L_x_140:
[----:B-1----:R1:W2:Y:S02]  /*bce0*/  SYNCS.PHASECHK.TRANS64.TRYWAIT P0, [R92+URZ+0x30], R5 ;  /* 0x000030055c0075a7 */ /* 0x0022a400080011ff */
[----:B--2---:R-:W-:Y:S05]  /*bcf0*/  @!P0 NANOSLEEP.SYNCS 0x989680 ;  /* 0x009896800000895d */ /* 0x004fea0003900000 */
[----:B------:R-:W2:Y:S02]  /*bd00*/  @!P0 SYNCS.PHASECHK.TRANS64 P0, [R92+URZ+0x30], R5 ;  /* 0x000030055c0085a7 */ /* 0x000ea400080010ff */
[----:B--2---:R-:W-:Y:S05]  /*bd10*/  @!P0 BRA `(.L_x_140) ;  /* 0xfffffffc00f08947 */ /* 0x004fea000383ffff */
[----:B------:R-:W-:Y:S05]  /*bd20*/  BRA `(.L_x_139) ;  /* 0xffffffd400087947 */ /* 0x000fea000383ffff */
.L_x_148:
[----:B-1----:R1:W2:Y:S02]  /*bd30*/  SYNCS.PHASECHK.TRANS64.TRYWAIT P0, [R92+URZ+0x30], R5 ;  /* 0x000030055c0075a7 */ /* 0x0022a400080011ff */
[----:B--2---:R-:W-:Y:S05]  /*bd40*/  @!P0 NANOSLEEP.SYNCS 0x989680 ;  /* 0x009896800000895d */ /* 0x004fea0003900000 */
[----:B------:R-:W2:Y:S02]  /*bd50*/  @!P0 SYNCS.PHASECHK.TRANS64 P0, [R92+URZ+0x30], R5 ;  /* 0x000030055c0085a7 */ /* 0x000ea400080010ff */
[----:B--2---:R-:W-:Y:S05]  /*bd60*/  @!P0 BRA `(.L_x_148) ;  /* 0xfffffffc00f08947 */ /* 0x004fea000383ffff */
[----:B------:R-:W-:Y:S05]  /*bd70*/  BRA `(.L_x_147) ;  /* 0xffffffdc005c7947 */ /* 0x000fea000383ffff */
.L_x_156:
[----:B-1----:R1:W2:Y:S02]  /*bd80*/  SYNCS.PHASECHK.TRANS64.TRYWAIT P0, [R92+URZ+0x30], R5 ;  /* 0x000030055c0075a7 */ /* 0x0022a400080011ff */
[----:B--2---:R-:W-:Y:S05]  /*bd90*/  @!P0 NANOSLEEP.SYNCS 0x989680 ;  /* 0x009896800000895d */ /* 0x004fea0003900000 */
[----:B------:R-:W2:Y:S02]  /*bda0*/  @!P0 SYNCS.PHASECHK.TRANS64 P0, [R92+URZ+0x30], R5 ;  /* 0x000030055c0085a7 */ /* 0x000ea400080010ff */
[----:B--2---:R-:W-:Y:S05]  /*bdb0*/  @!P0 BRA `(.L_x_156) ;  /* 0xfffffffc00f08947 */ /* 0x004fea000383ffff */
[----:B------:R-:W-:Y:S05]  /*bdc0*/  BRA `(.L_x_155) ;  /* 0xffffffe400b07947 */ /* 0x000fea000383ffff */
        .weak           $__internal_0_$__cuda_sm10x_tcgen05_guardrail_trap_col_being_dealloced_not_returned_by_alloc
        .type           $__internal_0_$__cuda_sm10x_tcgen05_guardrail_trap_col_being_dealloced_not_returned_by_alloc,@function
        .size           $__internal_0_$__cuda_sm10x_tcgen05_guardrail_trap_col_being_dealloced_not_returned_by_alloc,($__internal_1_$__cuda_sm10x_tcgen05_guardrail_trap_phase_invalid_during_alloc - $__internal_0_$__cuda_sm10x_tcgen05_guardrail_trap_col_being_dealloced_not_returned_by_alloc)
$__internal_0_$__cuda_sm10x_tcgen05_guardrail_trap_col_being_dealloced_not_returned_by_alloc:
[----:B------:R-:W-:Y:S05]  /*bdd0*/  BPT.TRAP 0x1 ;  /* 0x000000040000795c */ /* 0x000fea0000300000 */
[----:B------:R-:W-:-:S04]  /*bde0*/  HFMA2 R3, -RZ, RZ, 0, 0 ;  /* 0x00000000ff037431 */ /* 0x000fc800000001ff */
[----:B------:R-:W-:Y:S05]  /*bdf0*/  RET.REL.NODEC R2 `(_ZN7cutlass13device_kernelINS_4gemm6kernel13GemmUniversalIN4cute5tupleIJiiiiEEENS1_10collective13CollectiveMmaINS1_35MainloopSm100TmaUmmaWarpSpecializedILi3ELi2ELi4ENS5_IJNS4_1CILi1EEESB_SB_EEEEENS5_IJNSA_ILi128EEESE_NSA_ILi64EEEEEENS_10tfloat32_tENS5_IJlSB_lEEESH_SI_NS4_8TiledMMAINS4_8MMA_AtomIJNS4_17SM100_MMA_TF32_SSISH_SH_fLi128ELi128ELNS4_4UMMA5MajorE0ELSN_0ELNSM_7ScaleInE0ELSO_0EEEEEENS4_6LayoutISC_NS5_IJNSA_ILi0EEESS_SS_EEEEENS5_IJNS4_10UnderscoreESV_SV_EEEEENS4_13SM90_TMA_LOADENS4_14ComposedLayoutINS4_7SwizzleILi3ELi4ELi3EEENS4_18smem_ptr_flag_bitsILi32EEENSR_INS5_IJNSA_ILi8EEENSA_ILi32EEEEEENS5_IJS15_SB_EEEEEEEvNS4_8identityESY_S19_vS1A_EENS_8epilogue10collective18CollectiveEpilogueINS1C_23Sm100TmaWarpSpecializedILi4ELi2ELi16ELb1ELb0EEEJSG_NS5_IJNSR_ISE_SB_EENSR_INSA_ILi16EEESB_EEEEESH_SI_SH_SI_NS1C_6fusion15FusionCallbacksIS1G_NS1L_17LinearCombinationISH_fSH_fLNS_15FloatRoundStyleE2EEESG_S1K_JEEENS4_5SM1004TMEM4LOAD26SM100_TMEM_LOAD_32dp32b16xESY_NSZ_INS10_ILi2ELi4ELi3EEES13_NSR_INS5_IJS14_S1I_EEENS5_IJS1I_SB_EEEEEEENS4_39AutoVectorizingCopyWithAssumedAlignmentILi128EEENS4_14SM90_TMA_STOREES1Z_S21_S21_EEEvvEEEEvNT_6ParamsE) ;  /* 0xffffff4002807950 */ /* 0x000fea0003c3ffff */
        .weak           $__internal_1_$__cuda_sm10x_tcgen05_guardrail_trap_phase_invalid_during_alloc
        .type           $__internal_1_$__cuda_sm10x_tcgen05_guardrail_trap_phase_invalid_during_alloc,@function
        .size           $__internal_1_$__cuda_sm10x_tcgen05_guardrail_trap_phase_invalid_during_alloc,($__internal_2_$__cuda_sm10x_tcgen05_guardrail_trap_unallocated_columns_being_dealloced - $__internal_1_$__cuda_sm10x_tcgen05_guardrail_trap_phase_invalid_during_alloc)
$__internal_1_$__cuda_sm10x_tcgen05_guardrail_trap_phase_invalid_during_alloc:
[----:B------:R-:W-:Y:S05]  /*be00*/  BPT.TRAP 0x1 ;  /* 0x000000040000795c */ /* 0x000fea0000300000 */
[----:B------:R-:W-:-:S04]  /*be10*/  MOV R3, 0x0 ;  /* 0x0000000000037802 */ /* 0x000fc80000000f00 */
[----:B------:R-:W-:Y:S05]  /*be20*/  RET.REL.NODEC R2 `(_ZN7cutlass13device_kernelINS_4gemm6kernel13GemmUniversalIN4cute5tupleIJiiiiEEENS1_10collective13CollectiveMmaINS1_35MainloopSm100TmaUmmaWarpSpecializedILi3ELi2ELi4ENS5_IJNS4_1CILi1EEESB_SB_EEEEENS5_IJNSA_ILi128EEESE_NSA_ILi64EEEEEENS_10tfloat32_tENS5_IJlSB_lEEESH_SI_NS4_8TiledMMAINS4_8MMA_AtomIJNS4_17SM100_MMA_TF32_SSISH_SH_fLi128ELi128ELNS4_4UMMA5MajorE0ELSN_0ELNSM_7ScaleInE0ELSO_0EEEEEENS4_6LayoutISC_NS5_IJNSA_ILi0EEESS_SS_EEEEENS5_IJNS4_10UnderscoreESV_SV_EEEEENS4_13SM90_TMA_LOADENS4_14ComposedLayoutINS4_7SwizzleILi3ELi4ELi3EEENS4_18smem_ptr_flag_bitsILi32EEENSR_INS5_IJNSA_ILi8EEENSA_ILi32EEEEEENS5_IJS15_SB_EEEEEEEvNS4_8identityESY_S19_vS1A_EENS_8epilogue10collective18CollectiveEpilogueINS1C_23Sm100TmaWarpSpecializedILi4ELi2ELi16ELb1ELb0EEEJSG_NS5_IJNSR_ISE_SB_EENSR_INSA_ILi16EEESB_EEEEESH_SI_SH_SI_NS1C_6fusion15FusionCallbacksIS1G_NS1L_17LinearCombinationISH_fSH_fLNS_15FloatRoundStyleE2EEESG_S1K_JEEENS4_5SM1004TMEM4LOAD26SM100_TMEM_LOAD_32dp32b16xESY_NSZ_INS10_ILi2ELi4ELi3EEES13_NSR_INS5_IJS14_S1I_EEENS5_IJS1I_SB_EEEEEEENS4_39AutoVectorizingCopyWithAssumedAlignmentILi128EEENS4_14SM90_TMA_STOREES1Z_S21_S21_EEEvvEEEEvNT_6ParamsE) ;  /* 0xffffff4002747950 */ /* 0x000fea0003c3ffff */
        .weak           $__internal_2_$__cuda_sm10x_tcgen05_guardrail_trap_unallocated_columns_being_dealloced
        .type           $__internal_2_$__cuda_sm10x_tcgen05_guardrail_trap_unallocated_columns_being_dealloced,@function
        .size           $__internal_2_$__cuda_sm10x_tcgen05_guardrail_trap_unallocated_columns_being_dealloced,(.L_x_217 - $__internal_2_$__cuda_sm10x_tcgen05_guardrail_trap_unallocated_columns_being_dealloced)
$__internal_2_$__cuda_sm10x_tcgen05_guardrail_trap_unallocated_columns_being_dealloced:
[----:B------:R-:W-:Y:S05]  /*be30*/  BPT.TRAP 0x1 ;  /* 0x000000040000795c */ /* 0x000fea0000300000 */
[----:B------:R-:W-:-:S04]  /*be40*/  HFMA2 R3, -RZ, RZ, 0, 0 ;  /* 0x00000000ff037431 */ /* 0x000fc800000001ff */
[----:B------:R-:W-:Y:S05]  /*be50*/  RET.REL.NODEC R2 `(_ZN7cutlass13device_kernelINS_4gemm6kernel13GemmUniversalIN4cute5tupleIJiiiiEEENS1_10collective13CollectiveMmaINS1_35MainloopSm100TmaUmmaWarpSpecializedILi3ELi2ELi4ENS5_IJNS4_1CILi1EEESB_SB_EEEEENS5_IJNSA_ILi128EEESE_NSA_ILi64EEEEEENS_10tfloat32_tENS5_IJlSB_lEEESH_SI_NS4_8TiledMMAINS4_8MMA_AtomIJNS4_17SM100_MMA_TF32_SSISH_SH_fLi128ELi128ELNS4_4UMMA5MajorE0ELSN_0ELNSM_7ScaleInE0ELSO_0EEEEEENS4_6LayoutISC_NS5_IJNSA_ILi0EEESS_SS_EEEEENS5_IJNS4_10UnderscoreESV_SV_EEEEENS4_13SM90_TMA_LOADENS4_14ComposedLayoutINS4_7SwizzleILi3ELi4ELi3EEENS4_18smem_ptr_flag_bitsILi32EEENSR_INS5_IJNSA_ILi8EEENSA_ILi32EEEEEENS5_IJS15_SB_EEEEEEEvNS4_8identityESY_S19_vS1A_EENS_8epilogue10collective18CollectiveEpilogueINS1C_23Sm100TmaWarpSpecializedILi4ELi2ELi16ELb1ELb0EEEJSG_NS5_IJNSR_ISE_SB_EENSR_INSA_ILi16EEESB_EEEEESH_SI_SH_SI_NS1C_6fusion15FusionCallbacksIS1G_NS1L_17LinearCombinationISH_fSH_fLNS_15FloatRoundStyleE2EEESG_S1K_JEEENS4_5SM1004TMEM4LOAD26SM100_TMEM_LOAD_32dp32b16xESY_NSZ_INS10_ILi2ELi4ELi3EEES13_NSR_INS5_IJS14_S1I_EEENS5_IJS1I_SB_EEEEEEENS4_39AutoVectorizingCopyWithAssumedAlignmentILi128EEENS4_14SM90_TMA_STOREES1Z_S21_S21_EEEvvEEEEvNT_6ParamsE) ;  /* 0xffffff4002687950 */ /* 0x000fea0003c3ffff */
.L_x_216:
[----:B------:R-:W-:-:S00]  /*be60*/  BRA `(.L_x_216) ;  /* 0xfffffffc00fc7947 */ /* 0x000fc0000383ffff */
[----:B------:R-:W-:-:S00]  /*be70*/  NOP ;  /* 0x0000000000007918 */ /* 0x000fc00000000000 */
        /* <DEDUP_REMOVED lines=8> */
.L_x_217:


//--------------------- .nv.global.init           --------------------------
	.section	.nv.global.init,"aw",@progbits
.nv.global.init:
	.type		$str$27,@object
	.size		$str$27,($str$28 - $str$27)
$str$27:
        /*0000*/ 	.byte	0x28, 0x61, 0x64, 0x64, 0x72, 0x65, 0x73, 0x73, 0x20, 0x26, 0x20, 0x6d, 0x61, 0x73, 0x6b, 0x29
        /*0010*/ 	.byte	0x20, 0x3d, 0x3d, 0x20, 0x30, 0x00
	.type		$str$28,@object
	.size		$str$28,($str$26 - $str$28)
$str$28:
        /*0016*/ 	.byte	0x2f, 0x74, 0x6d, 0x70, 0x2f, 0x63, 0x75, 0x74, 0x6c, 0x61, 0x73, 0x73, 0x5f, 0x73, 0x77, 0x65
        /*0026*/ 	.byte	0x65, 0x70, 0x5f, 0x73, 0x72, 0x63, 0x2f, 0x69, 0x6e, 0x63, 0x6c, 0x75, 0x64, 0x65, 0x2f, 0x63
        /*0036*/ 	.byte	0x75, 0x74, 0x65, 0x2f, 0x70, 0x6f, 0x69, 0x6e, 0x74, 0x65, 0x72, 0x5f, 0x66, 0x6c, 0x61, 0x67
        /*0046*/ 	.byte	0x67, 0x65, 0x64, 0x2e, 0x68, 0x70, 0x70, 0x00
	.type		$str$26,@object
	.size		$str$26,($str$25 - $str$26)
$str$26:
        /*004e*/ 	.byte	0x2f, 0x74, 0x6d, 0x70, 0x2f, 0x63, 0x75, 0x74, 0x6c, 0x61, 0x73, 0x73, 0x5f, 0x73, 0x77, 0x65
        /*005e*/ 	.byte	0x65, 0x70, 0x5f, 0x73, 0x72, 0x63, 0x2f, 0x69, 0x6e, 0x63, 0x6c, 0x75, 0x64, 0x65, 0x2f, 0x63
        /*006e*/ 	.byte	0x75, 0x74, 0x65, 0x2f, 0x61, 0x74, 0x6f, 0x6d, 0x2f, 0x63, 0x6f, 0x70, 0x79, 0x5f, 0x74, 0x72
        /*007e*/ 	.byte	0x61, 0x69, 0x74, 0x73, 0x5f, 0x73, 0x6d, 0x31, 0x30, 0x30, 0x2e, 0x68, 0x70, 0x70, 0x00
	.type		$str$25,@object
	.size		$str$25,(__unnamed_1 - $str$25)
$str$25:
        /*008d*/ 	.byte	0x28, 0x28, 0x75, 0x69, 0x6e, 0x74, 0x33, 0x32, 0x5f, 0x74, 0x28, 0x74, 0x68, 0x72, 0x65, 0x61
        /*009d*/ 	.byte	0x64, 0x49, 0x64, 0x78, 0x2e, 0x78, 0x29, 0x20, 0x2f, 0x20, 0x33, 0x32, 0x29, 0x20, 0x25, 0x20
        /*00ad*/ 	.byte	0x34, 0x29, 0x20, 0x3d, 0x3d, 0x20, 0x28, 0x28, 0x28, 0x74, 0x6d, 0x65, 0x6d, 0x5f, 0x61, 0x64
        /*00bd*/ 	.byte	0x64, 0x72, 0x20, 0x3e, 0x3e, 0x20, 0x31, 0x36, 0x29, 0x20, 0x2f, 0x20, 0x33, 0x32, 0x29, 0x20
        /*00cd*/ 	.byte	0x25, 0x20, 0x34, 0x29, 0x00
	.type		__unnamed_1,@object
	.size		__unnamed_1,(__unnamed_2 - __unnamed_1)
__unnamed_1:
        /*00d2*/ 	.byte	0x61, 0x75, 0x74, 0x6f, 0x20, 0x63, 0x75, 0x74, 0x65, 0x3a, 0x3a, 0x61, 0x73, 0x5f, 0x70, 0x6f
        /* <DEDUP_REMOVED lines=24> */
        /*0262*/ 	.byte	0x32, 0x30, 0x34, 0x38, 0x3e, 0x3e, 0x3e, 0x3e, 0x5d, 0x00
	.type		__unnamed_2,@object
	.size		__unnamed_2,(.L_2 - __unnamed_2)
__unnamed_2:
        /* <DEDUP_REMOVED lines=42> */
        /*050c*/ 	.byte	0x3e, 0x5d, 0x00
.L_2:


//--------------------- .nv.shared._ZN7cutlass13device_kernelINS_4gemm6kernel13GemmUniversalIN4cute5tupleIJiiiiEEENS1_10collective13CollectiveMmaINS1_35MainloopSm100TmaUmmaWarpSpecializedILi3ELi2ELi4ENS5_IJNS4_1CILi1EEESB_SB_EEEEENS5_IJNSA_ILi128EEESE_NSA_ILi64EEEEEENS_10tfloat32_tENS5_IJlSB_lEEESH_SI_NS4_8TiledMMAINS4_8MMA_AtomIJNS4_17SM100_MMA_TF32_SSISH_SH_fLi128ELi128ELNS4_4UMMA5MajorE0ELSN_0ELNSM_7ScaleInE0ELSO_0EEEEEENS4_6LayoutISC_NS5_IJNSA_ILi0EEESS_SS_EEEEENS5_IJNS4_10UnderscoreESV_SV_EEEEENS4_13SM90_TMA_LOADENS4_14ComposedLayoutINS4_7SwizzleILi3ELi4ELi3EEENS4_18smem_ptr_flag_bitsILi32EEENSR_INS5_IJNSA_ILi8EEENSA_ILi32EEEEEENS5_IJS15_SB_EEEEEEEvNS4_8identityESY_S19_vS1A_EENS_8epilogue10collective18CollectiveEpilogueINS1C_23Sm100TmaWarpSpecializedILi4ELi2ELi16ELb1ELb0EEEJSG_NS5_IJNSR_ISE_SB_EENSR_INSA_ILi16EEESB_EEEEESH_SI_SH_SI_NS1C_6fusion15FusionCallbacksIS1G_NS1L_17LinearCombinationISH_fSH_fLNS_15FloatRoundStyleE2EEESG_S1K_JEEENS4_5SM1004TMEM4LOAD26SM100_TMEM_LOAD_32dp32b16xESY_NSZ_INS10_ILi2ELi4ELi3EEES13_NSR_INS5_IJS14_S1I_EEENS5_IJS1I_SB_EEEEEEENS4_39AutoVectorizingCopyWithAssumedAlignmentILi128EEENS4_14SM90_TMA_STOREES1Z_S21_S21_EEEvvEEEEvNT_6ParamsE --------------------------
	.section	.nv.shared._ZN7cutlass13device_kernelINS_4gemm6kernel13GemmUniversalIN4cute5tupleIJiiiiEEENS1_10collective13CollectiveMmaINS1_35MainloopSm100TmaUmmaWarpSpecializedILi3ELi2ELi4ENS5_IJNS4_1CILi1EEESB_SB_EEEEENS5_IJNSA_ILi128EEESE_NSA_ILi64EEEEEENS_10tfloat32_tENS5_IJlSB_lEEESH_SI_NS4_8TiledMMAINS4_8MMA_AtomIJNS4_17SM100_MMA_TF32_SSISH_SH_fLi128ELi128ELNS4_4UMMA5MajorE0ELSN_0ELNSM_7ScaleInE0ELSO_0EEEEEENS4_6LayoutISC_NS5_IJNSA_ILi0EEESS_SS_EEEEENS5_IJNS4_10UnderscoreESV_SV_EEEEENS4_13SM90_TMA_LOADENS4_14ComposedLayoutINS4_7SwizzleILi3ELi4ELi3EEENS4_18smem_ptr_flag_bitsILi32EEENSR_INS5_IJNSA_ILi8EEENSA_ILi32EEEEEENS5_IJS15_SB_EEEEEEEvNS4_8identityESY_S19_vS1A_EENS_8epilogue10collective18CollectiveEpilogueINS1C_23Sm100TmaWarpSpecializedILi4ELi2ELi16ELb1ELb0EEEJSG_NS5_IJNSR_ISE_SB_EENSR_INSA_ILi16EEESB_EEEEESH_SI_SH_SI_NS1C_6fusion15FusionCallbacksIS1G_NS1L_17LinearCombinationISH_fSH_fLNS_15FloatRoundStyleE2EEESG_S1K_JEEENS4_5SM1004TMEM4LOAD26SM100_TMEM_LOAD_32dp32b16xESY_NSZ_INS10_ILi2ELi4ELi3EEES13_NSR_INS5_IJS14_S1I_EEENS5_IJS1I_SB_EEEEEEENS4_39AutoVectorizingCopyWithAssumedAlignmentILi128EEENS4_14SM90_TMA_STOREES1Z_S21_S21_EEEvvEEEEvNT_6ParamsE,"aw",@nobits
	.sectionflags	@""
	.align	16
	.zero		1024


//--------------------- .nv.shared.reserved.0     --------------------------
	.section	.nv.shared.reserved.0,"aw",@nobits
	.weak		__nv_reservedSMEM_offset_0_alias
	.size		__nv_reservedSMEM_offset_0_alias, 0, 64
	.other		__nv_reservedSMEM_offset_0_alias,@"STO_CUDA_RESERVED_SHARED STV_DEFAULT"
__nv_reservedSMEM_offset_0_alias:
	.zero		0
.nv.shared.reserved.0:
	.zero		64
	.weak		__nv_reservedSMEM_tcgen05_partition
	.type		__nv_reservedSMEM_tcgen05_partition,@object
	.size		__nv_reservedSMEM_tcgen05_partition,(.L_0 - __nv_reservedSMEM_tcgen05_partition)
__nv_reservedSMEM_tcgen05_partition:
	.zero		32
.L_0:


//--------------------- .nv.global                --------------------------
	.section	.nv.global,"aw",@nobits
.nv.global:
	.type		_ZN39_INTERNAL_0f2198d1_4_k_cu_3f4abc15_96744cute1_E,@object
	.size		_ZN39_INTERNAL_0f2198d1_4_k_cu_3f4abc15_96744cute1_E,(_ZN39_INTERNAL_0f2198d1_4_k_cu_3f4abc15_96744cuda3std3__45__cpo6cbeginE - _ZN39_INTERNAL_0f2198d1_4_k_cu_3f4abc15_96744cute1_E)
_ZN39_INTERNAL_0f2198d1_4_k_cu_3f4abc15_96744cute1_E:
	.zero		1
	.type		_ZN39_INTERNAL_0f2198d1_4_k_cu_3f4abc15_96744cuda3std3__45__cpo6cbeginE,@object
	.size		_ZN39_INTERNAL_0f2198d1_4_k_cu_3f4abc15_96744cuda3std3__45__cpo6cbeginE,(_ZN39_INTERNAL_0f2198d1_4_k_cu_3f4abc15_96744cuda3std3__48in_placeE - _ZN39_INTERNAL_0f2198d1_4_k_cu_3f4abc15_96744cuda3std3__45__cpo6cbeginE)
_ZN39_INTERNAL_0f2198d1_4_k_cu_3f4abc15_96744cuda3std3__45__cpo6cbeginE:
	.zero		1
	.type		_ZN39_INTERNAL_0f2198d1_4_k_cu_3f4abc15_96744cuda3std3__48in_placeE,@object
	.size		_ZN39_INTERNAL_0f2198d1_4_k_cu_3f4abc15_96744cuda3std3__48in_placeE,(_ZN39_INTERNAL_0f2198d1_4_k_cu_3f4abc15_96744cuda3std6ranges3__45__cpo9iter_moveE - _ZN39_INTERNAL_0f2198d1_4_k_cu_3f4abc15_96744cuda3std3__48in_placeE)
_ZN39_INTERNAL_0f2198d1_4_k_cu_3f4abc15_96744cuda3std3__48in_placeE:
	.zero		1
	.type		_ZN39_INTERNAL_0f2198d1_4_k_cu_3f4abc15_96744cuda3std6ranges3__45__cpo9iter_moveE,@object
	.size		_ZN39_INTERNAL_0f2198d1_4_k_cu_3f4abc15_96744cuda3std6ranges3__45__cpo9iter_moveE,(_ZN39_INTERNAL_0f2198d1_4_k_cu_3f4abc15_96744cuda3std3__45__cpo5beginE - _ZN39_INTERNAL_0f2198d1_4_k_cu_3f4abc15_96744cuda3std6ranges3__45__cpo9iter_moveE)
_ZN39_INTERNAL_0f2198d1_4_k_cu_3f4abc15_96744cuda3std6ranges3__45__cpo9iter_moveE:
	.zero		1
	.type		_ZN39_INTERNAL_0f2198d1_4_k_cu_3f4abc15_96744cuda3std3__45__cpo5beginE,@object
	.size		_ZN39_INTERNAL_0f2198d1_4_k_cu_3f4abc15_96744cuda3std3__45__cpo5beginE,(_ZN39_INTERNAL_0f2198d1_4_k_cu_3f4abc15_96744cuda3std3__441_GLOBAL__N__0f2198d1_4_k_cu_3f4abc15_96746ignoreE - _ZN39_INTERNAL_0f2198d1_4_k_cu_3f4abc15_96744cuda3std3__45__cpo5beginE)
_ZN39_INTERNAL_0f2198d1_4_k_cu_3f4abc15_96744cuda3std3__45__cpo5beginE:
	.zero		1
	.type		_ZN39_INTERNAL_0f2198d1_4_k_cu_3f4abc15_96744cuda3std3__441_GLOBAL__N__0f2198d1_4_k_cu_3f4abc15_96746ignoreE,@object
	.size		_ZN39_INTERNAL_0f2198d1_4_k_cu_3f4abc15_96744cuda3std3__441_GLOBAL__N__0f2198d1_4_k_cu_3f4abc15_96746ignoreE,(_ZN39_INTERNAL_0f2198d1_4_k_cu_3f4abc15_96744cute7productE - _ZN39_INTERNAL_0f2198d1_4_k_cu_3f4abc15_96744cuda3std3__441_GLOBAL__N__0f2198d1_4_k_cu_3f4abc15_96746ignoreE)
_ZN39_INTERNAL_0f2198d1_4_k_cu_3f4abc15_96744cuda3std3__441_GLOBAL__N__0f2198d1_4_k_cu_3f4abc15_96746ignoreE:
	.zero		1
	.type		_ZN39_INTERNAL_0f2198d1_4_k_cu_3f4abc15_96744cute7productE,@object
	.size		_ZN39_INTERNAL_0f2198d1_4_k_cu_3f4abc15_96744cute7productE,(_ZN39_INTERNAL_0f2198d1_4_k_cu_3f4abc15_96744cuda3std3__45__cpo3endE - _ZN39_INTERNAL_0f2198d1_4_k_cu_3f4abc15_96744cute7productE)
_ZN39_INTERNAL_0f2198d1_4_k_cu_3f4abc15_96744cute7productE:
	.zero		1
	.type		_ZN39_INTERNAL_0f2198d1_4_k_cu_3f4abc15_96744cuda3std3__45__cpo3endE,@object
	.size		_ZN39_INTERNAL_0f2198d1_4_k_cu_3f4abc15_96744cuda3std3__45__cpo3endE,(_ZN39_INTERNAL_0f2198d1_4_k_cu_3f4abc15_96744cuda3std3__419piecewise_constructE - _ZN39_INTERNAL_0f2198d1_4_k_cu_3f4abc15_96744cuda3std3__45__cpo3endE)
_ZN39_INTERNAL_0f2198d1_4_k_cu_3f4abc15_96744cuda3std3__45__cpo3endE:
	.zero		1
	.type		_ZN39_INTERNAL_0f2198d1_4_k_cu_3f4abc15_96744cuda3std3__419piecewise_constructE,@object
	.size		_ZN39_INTERNAL_0f2198d1_4_k_cu_3f4abc15_96744cuda3std3__419piecewise_constructE,(_ZN39_INTERNAL_0f2198d1_4_k_cu_3f4abc15_96744cuda3std3__45__cpo4cendE - _ZN39_INTERNAL_0f2198d1_4_k_cu_3f4abc15_96744cuda3std3__419piecewise_constructE)
_ZN39_INTERNAL_0f2198d1_4_k_cu_3f4abc15_96744cuda3std3__419piecewise_constructE:
	.zero		1
	.type		_ZN39_INTERNAL_0f2198d1_4_k_cu_3f4abc15_96744cuda3std3__45__cpo4cendE,@object
	.size		_ZN39_INTERNAL_0f2198d1_4_k_cu_3f4abc15_96744cuda3std3__45__cpo4cendE,(_ZN39_INTERNAL_0f2198d1_4_k_cu_3f4abc15_96744cuda3std6ranges3__45__cpo4swapE - _ZN39_INTERNAL_0f2198d1_4_k_cu_3f4abc15_96744cuda3std3__45__cpo4cendE)
_ZN39_INTERNAL_0f2198d1_4_k_cu_3f4abc15_96744cuda3std3__45__cpo4cendE:
	.zero		1
	.type		_ZN39_INTERNAL_0f2198d1_4_k_cu_3f4abc15_96744cuda3std6ranges3__45__cpo4swapE,@object
	.size		_ZN39_INTERNAL_0f2198d1_4_k_cu_3f4abc15_96744cuda3std6ranges3__45__cpo4swapE,(.L_10 - _ZN39_INTERNAL_0f2198d1_4_k_cu_3f4abc15_96744cuda3std6ranges3__45__cpo4swapE)
_ZN39_INTERNAL_0f2198d1_4_k_cu_3f4abc15_96744cuda3std6ranges3__45__cpo4swapE:
	.zero		1
.L_10:


//--------------------- .nv.constant0._ZN7cutlass13device_kernelINS_4gemm6kernel13GemmUniversalIN4cute5tupleIJiiiiEEENS1_10collective13CollectiveMmaINS1_35MainloopSm100TmaUmmaWarpSpecializedILi3ELi2ELi4ENS5_IJNS4_1CILi1EEESB_SB_EEEEENS5_IJNSA_ILi128EEESE_NSA_ILi64EEEEEENS_10tfloat32_tENS5_IJlSB_lEEESH_SI_NS4_8TiledMMAINS4_8MMA_AtomIJNS4_17SM100_MMA_TF32_SSISH_SH_fLi128ELi128ELNS4_4UMMA5MajorE0ELSN_0ELNSM_7ScaleInE0ELSO_0EEEEEENS4_6LayoutISC_NS5_IJNSA_ILi0EEESS_SS_EEEEENS5_IJNS4_10UnderscoreESV_SV_EEEEENS4_13SM90_TMA_LOADENS4_14ComposedLayoutINS4_7SwizzleILi3ELi4ELi3EEENS4_18smem_ptr_flag_bitsILi32EEENSR_INS5_IJNSA_ILi8EEENSA_ILi32EEEEEENS5_IJS15_SB_EEEEEEEvNS4_8identityESY_S19_vS1A_EENS_8epilogue10collective18CollectiveEpilogueINS1C_23Sm100TmaWarpSpecializedILi4ELi2ELi16ELb1ELb0EEEJSG_NS5_IJNSR_ISE_SB_EENSR_INSA_ILi16EEESB_EEEEESH_SI_SH_SI_NS1C_6fusion15FusionCallbacksIS1G_NS1L_17LinearCombinationISH_fSH_fLNS_15FloatRoundStyleE2EEESG_S1K_JEEENS4_5SM1004TMEM4LOAD26SM100_TMEM_LOAD_32dp32b16xESY_NSZ_INS10_ILi2ELi4ELi3EEES13_NSR_INS5_IJS14_S1I_EEENS5_IJS1I_SB_EEEEEEENS4_39AutoVectorizingCopyWithAssumedAlignmentILi128EEENS4_14SM90_TMA_STOREES1Z_S21_S21_EEEvvEEEEvNT_6ParamsE --------------------------
	.section	.nv.constant0._ZN7cutlass13device_kernelINS_4gemm6kernel13GemmUniversalIN4cute5tupleIJiiiiEEENS1_10collective13CollectiveMmaINS1_35MainloopSm100TmaUmmaWarpSpecializedILi3ELi2ELi4ENS5_IJNS4_1CILi1EEESB_SB_EEEEENS5_IJNSA_ILi128EEESE_NSA_ILi64EEEEEENS_10tfloat32_tENS5_IJlSB_lEEESH_SI_NS4_8TiledMMAINS4_8MMA_AtomIJNS4_17SM100_MMA_TF32_SSISH_SH_fLi128ELi128ELNS4_4UMMA5MajorE0ELSN_0ELNSM_7ScaleInE0ELSO_0EEEEEENS4_6LayoutISC_NS5_IJNSA_ILi0EEESS_SS_EEEEENS5_IJNS4_10UnderscoreESV_SV_EEEEENS4_13SM90_TMA_LOADENS4_14ComposedLayoutINS4_7SwizzleILi3ELi4ELi3EEENS4_18smem_ptr_flag_bitsILi32EEENSR_INS5_IJNSA_ILi8EEENSA_ILi32EEEEEENS5_IJS15_SB_EEEEEEEvNS4_8identityESY_S19_vS1A_EENS_8epilogue10collective18CollectiveEpilogueINS1C_23Sm100TmaWarpSpecializedILi4ELi2ELi16ELb1ELb0EEEJSG_NS5_IJNSR_ISE_SB_EENSR_INSA_ILi16EEESB_EEEEESH_SI_SH_SI_NS1C_6fusion15FusionCallbacksIS1G_NS1L_17LinearCombinationISH_fSH_fLNS_15FloatRoundStyleE2EEESG_S1K_JEEENS4_5SM1004TMEM4LOAD26SM100_TMEM_LOAD_32dp32b16xESY_NSZ_INS10_ILi2ELi4ELi3EEES13_NSR_INS5_IJS14_S1I_EEENS5_IJS1I_SB_EEEEEEENS4_39AutoVectorizingCopyWithAssumedAlignmentILi128EEENS4_14SM90_TMA_STOREES1Z_S21_S21_EEEvvEEEEvNT_6ParamsE,"a",@progbits
	.sectionflags	@""
	.align	4
.nv.constant0._ZN7cutlass13device_kernelINS_4gemm6kernel13GemmUniversalIN4cute5tupleIJiiiiEEENS1_10collective13CollectiveMmaINS1_35MainloopSm100TmaUmmaWarpSpecializedILi3ELi2ELi4ENS5_IJNS4_1CILi1EEESB_SB_EEEEENS5_IJNSA_ILi128EEESE_NSA_ILi64EEEEEENS_10tfloat32_tENS5_IJlSB_lEEESH_SI_NS4_8TiledMMAINS4_8MMA_AtomIJNS4_17SM100_MMA_TF32_SSISH_SH_fLi128ELi128ELNS4_4UMMA5MajorE0ELSN_0ELNSM_7ScaleInE0ELSO_0EEEEEENS4_6LayoutISC_NS5_IJNSA_ILi0EEESS_SS_EEEEENS5_IJNS4_10UnderscoreESV_SV_EEEEENS4_13SM90_TMA_LOADENS4_14ComposedLayoutINS4_7SwizzleILi3ELi4ELi3EEENS4_18smem_ptr_flag_bitsILi32EEENSR_INS5_IJNSA_ILi8EEENSA_ILi32EEEEEENS5_IJS15_SB_EEEEEEEvNS4_8identityESY_S19_vS1A_EENS_8epilogue10collective18CollectiveEpilogueINS1C_23Sm100TmaWarpSpecializedILi4ELi2ELi16ELb1ELb0EEEJSG_NS5_IJNSR_ISE_SB_EENSR_INSA_ILi16EEESB_EEEEESH_SI_SH_SI_NS1C_6fusion15FusionCallbacksIS1G_NS1L_17LinearCombinationISH_fSH_fLNS_15FloatRoundStyleE2EEESG_S1K_JEEENS4_5SM1004TMEM4LOAD26SM100_TMEM_LOAD_32dp32b16xESY_NSZ_INS10_ILi2ELi4ELi3EEES13_NSR_INS5_IJS14_S1I_EEENS5_IJS1I_SB_EEEEEEENS4_39AutoVectorizingCopyWithAssumedAlignmentILi128EEENS4_14SM90_TMA_STOREES1Z_S21_S21_EEEvvEEEEvNT_6ParamsE:
	.zero		2944


//--------------------- SYMBOLS --------------------------

	.type		.nv.reservedSmem.offset0,@object
	.size		.nv.reservedSmem.offset0,0x4
	.type		.nv.reservedSmem.cap,@object
	.size		.nv.reservedSmem.cap,0x4
	.type		__assertfail,@function
